//
// Generated by NVIDIA NVVM Compiler
//
// Compiler Build ID: CL-36424714
// Cuda compilation tools, release 13.0, V13.0.88
// Based on NVVM 20.0.0
//

.version 9.0
.target sm_100
.address_size 64

	// .globl	_Z13cudaMatrixAddPfS_S_ii

.visible .entry _Z13cudaMatrixAddPfS_S_ii(
	.param .u64 .ptr .align 1 _Z13cudaMatrixAddPfS_S_ii_param_0,
	.param .u64 .ptr .align 1 _Z13cudaMatrixAddPfS_S_ii_param_1,
	.param .u64 .ptr .align 1 _Z13cudaMatrixAddPfS_S_ii_param_2,
	.param .u32 _Z13cudaMatrixAddPfS_S_ii_param_3,
	.param .u32 _Z13cudaMatrixAddPfS_S_ii_param_4
)
{
	.reg .pred 	%p<4>;
	.reg .b32 	%r<6>;
	.reg .b32 	%f<4>;
	.reg .b64 	%rd<11>;

	ld.param.u64 	%rd1, [_Z13cudaMatrixAddPfS_S_ii_param_0];
	ld.param.u64 	%rd2, [_Z13cudaMatrixAddPfS_S_ii_param_1];
	ld.param.u64 	%rd3, [_Z13cudaMatrixAddPfS_S_ii_param_2];
	ld.param.u32 	%r4, [_Z13cudaMatrixAddPfS_S_ii_param_3];
	ld.param.u32 	%r3, [_Z13cudaMatrixAddPfS_S_ii_param_4];
	mov.u32 	%r1, %ctaid.x;
	mov.u32 	%r2, %tid.x;
	setp.ge.s32 	%p1, %r1, %r4;
	setp.ge.s32 	%p2, %r2, %r3;
	or.pred  	%p3, %p1, %p2;
	@%p3 bra 	$L__BB0_2;
	cvta.to.global.u64 	%rd4, %rd1;
	cvta.to.global.u64 	%rd5, %rd2;
	cvta.to.global.u64 	%rd6, %rd3;
	mad.lo.s32 	%r5, %r3, %r1, %r2;
	mul.wide.u32 	%rd7, %r5, 4;
	add.s64 	%rd8, %rd4, %rd7;
	ld.global.f32 	%f1, [%rd8];
	add.s64 	%rd9, %rd5, %rd7;
	ld.global.f32 	%f2, [%rd9];
	add.f32 	%f3, %f1, %f2;
	add.s64 	%rd10, %rd6, %rd7;
	st.global.f32 	[%rd10], %f3;
$L__BB0_2:
	ret;

}
	// .globl	_Z14cudaMatrixMultPfS_S_i
.visible .entry _Z14cudaMatrixMultPfS_S_i(
	.param .u64 .ptr .align 1 _Z14cudaMatrixMultPfS_S_i_param_0,
	.param .u64 .ptr .align 1 _Z14cudaMatrixMultPfS_S_i_param_1,
	.param .u64 .ptr .align 1 _Z14cudaMatrixMultPfS_S_i_param_2,
	.param .u32 _Z14cudaMatrixMultPfS_S_i_param_3
)
{
	.reg .pred 	%p<10>;
	.reg .b32 	%r<38>;
	.reg .b32 	%f<67>;
	.reg .b64 	%rd<39>;

	ld.param.u64 	%rd4, [_Z14cudaMatrixMultPfS_S_i_param_0];
	ld.param.u64 	%rd5, [_Z14cudaMatrixMultPfS_S_i_param_1];
	ld.param.u64 	%rd3, [_Z14cudaMatrixMultPfS_S_i_param_2];
	ld.param.u32 	%r20, [_Z14cudaMatrixMultPfS_S_i_param_3];
	cvta.to.global.u64 	%rd1, %rd5;
	cvta.to.global.u64 	%rd2, %rd4;
	mov.u32 	%r1, %ctaid.x;
	mov.u32 	%r2, %tid.x;
	max.s32 	%r21, %r1, %r2;
	setp.ge.s32 	%p1, %r21, %r20;
	@%p1 bra 	$L__BB1_13;
	mul.lo.s32 	%r3, %r20, %r1;
	add.s32 	%r23, %r20, -1;
	and.b32  	%r4, %r20, 7;
	setp.lt.u32 	%p2, %r23, 7;
	mov.f32 	%f66, 0f00000000;
	mov.b32 	%r36, 0;
	@%p2 bra 	$L__BB1_4;
	and.b32  	%r36, %r20, -8;
	neg.s32 	%r34, %r36;
	shl.b32 	%r7, %r20, 3;
	mov.f32 	%f66, 0f00000000;
	mul.wide.s32 	%rd10, %r20, 4;
	mov.u32 	%r32, %r3;
	mov.u32 	%r33, %r2;
$L__BB1_3:
	.pragma "nounroll";
	mul.wide.s32 	%rd6, %r32, 4;
	add.s64 	%rd7, %rd2, %rd6;
	ld.global.f32 	%f16, [%rd7];
	mul.wide.s32 	%rd8, %r33, 4;
	add.s64 	%rd9, %rd1, %rd8;
	ld.global.f32 	%f17, [%rd9];
	fma.rn.f32 	%f18, %f16, %f17, %f66;
	ld.global.f32 	%f19, [%rd7+4];
	add.s64 	%rd11, %rd9, %rd10;
	ld.global.f32 	%f20, [%rd11];
	fma.rn.f32 	%f21, %f19, %f20, %f18;
	ld.global.f32 	%f22, [%rd7+8];
	add.s64 	%rd12, %rd11, %rd10;
	ld.global.f32 	%f23, [%rd12];
	fma.rn.f32 	%f24, %f22, %f23, %f21;
	ld.global.f32 	%f25, [%rd7+12];
	add.s64 	%rd13, %rd12, %rd10;
	ld.global.f32 	%f26, [%rd13];
	fma.rn.f32 	%f27, %f25, %f26, %f24;
	ld.global.f32 	%f28, [%rd7+16];
	add.s64 	%rd14, %rd13, %rd10;
	ld.global.f32 	%f29, [%rd14];
	fma.rn.f32 	%f30, %f28, %f29, %f27;
	ld.global.f32 	%f31, [%rd7+20];
	add.s64 	%rd15, %rd14, %rd10;
	ld.global.f32 	%f32, [%rd15];
	fma.rn.f32 	%f33, %f31, %f32, %f30;
	ld.global.f32 	%f34, [%rd7+24];
	add.s64 	%rd16, %rd15, %rd10;
	ld.global.f32 	%f35, [%rd16];
	fma.rn.f32 	%f36, %f34, %f35, %f33;
	ld.global.f32 	%f37, [%rd7+28];
	add.s64 	%rd17, %rd16, %rd10;
	ld.global.f32 	%f38, [%rd17];
	fma.rn.f32 	%f66, %f37, %f38, %f36;
	add.s32 	%r34, %r34, 8;
	add.s32 	%r33, %r33, %r7;
	add.s32 	%r32, %r32, 8;
	setp.ne.s32 	%p3, %r34, 0;
	@%p3 bra 	$L__BB1_3;
$L__BB1_4:
	setp.eq.s32 	%p4, %r4, 0;
	@%p4 bra 	$L__BB1_12;
	and.b32  	%r15, %r20, 3;
	setp.lt.u32 	%p5, %r4, 4;
	@%p5 bra 	$L__BB1_7;
	add.s32 	%r24, %r36, %r3;
	mul.wide.s32 	%rd18, %r24, 4;
	add.s64 	%rd19, %rd2, %rd18;
	ld.global.f32 	%f40, [%rd19];
	mad.lo.s32 	%r25, %r36, %r20, %r2;
	mul.wide.s32 	%rd20, %r25, 4;
	add.s64 	%rd21, %rd1, %rd20;
	ld.global.f32 	%f41, [%rd21];
	fma.rn.f32 	%f42, %f40, %f41, %f66;
	ld.global.f32 	%f43, [%rd19+4];
	mul.wide.s32 	%rd22, %r20, 4;
	add.s64 	%rd23, %rd21, %rd22;
	ld.global.f32 	%f44, [%rd23];
	fma.rn.f32 	%f45, %f43, %f44, %f42;
	ld.global.f32 	%f46, [%rd19+8];
	add.s64 	%rd24, %rd23, %rd22;
	ld.global.f32 	%f47, [%rd24];
	fma.rn.f32 	%f48, %f46, %f47, %f45;
	ld.global.f32 	%f49, [%rd19+12];
	add.s64 	%rd25, %rd24, %rd22;
	ld.global.f32 	%f50, [%rd25];
	fma.rn.f32 	%f66, %f49, %f50, %f48;
	add.s32 	%r36, %r36, 4;
$L__BB1_7:
	setp.eq.s32 	%p6, %r15, 0;
	@%p6 bra 	$L__BB1_12;
	setp.eq.s32 	%p7, %r15, 1;
	@%p7 bra 	$L__BB1_10;
	add.s32 	%r26, %r36, %r3;
	mul.wide.s32 	%rd26, %r26, 4;
	add.s64 	%rd27, %rd2, %rd26;
	ld.global.f32 	%f52, [%rd27];
	mad.lo.s32 	%r27, %r36, %r20, %r2;
	mul.wide.s32 	%rd28, %r27, 4;
	add.s64 	%rd29, %rd1, %rd28;
	ld.global.f32 	%f53, [%rd29];
	fma.rn.f32 	%f54, %f52, %f53, %f66;
	ld.global.f32 	%f55, [%rd27+4];
	mul.wide.s32 	%rd30, %r20, 4;
	add.s64 	%rd31, %rd29, %rd30;
	ld.global.f32 	%f56, [%rd31];
	fma.rn.f32 	%f66, %f55, %f56, %f54;
	add.s32 	%r36, %r36, 2;
$L__BB1_10:
	and.b32  	%r28, %r20, 1;
	setp.eq.b32 	%p8, %r28, 1;
	not.pred 	%p9, %p8;
	@%p9 bra 	$L__BB1_12;
	add.s32 	%r29, %r36, %r3;
	mul.wide.s32 	%rd32, %r29, 4;
	add.s64 	%rd33, %rd2, %rd32;
	ld.global.f32 	%f57, [%rd33];
	mad.lo.s32 	%r30, %r36, %r20, %r2;
	mul.wide.s32 	%rd34, %r30, 4;
	add.s64 	%rd35, %rd1, %rd34;
	ld.global.f32 	%f58, [%rd35];
	fma.rn.f32 	%f66, %f57, %f58, %f66;
$L__BB1_12:
	add.s32 	%r31, %r3, %r2;
	cvta.to.global.u64 	%rd36, %rd3;
	mul.wide.u32 	%rd37, %r31, 4;
	add.s64 	%rd38, %rd36, %rd37;
	st.global.f32 	[%rd38], %f66;
$L__BB1_13:
	ret;

}
	// .globl	_Z16Convolution2DGPUPfS_S_ii
.visible .entry _Z16Convolution2DGPUPfS_S_ii(
	.param .u64 .ptr .align 1 _Z16Convolution2DGPUPfS_S_ii_param_0,
	.param .u64 .ptr .align 1 _Z16Convolution2DGPUPfS_S_ii_param_1,
	.param .u64 .ptr .align 1 _Z16Convolution2DGPUPfS_S_ii_param_2,
	.param .u32 _Z16Convolution2DGPUPfS_S_ii_param_3,
	.param .u32 _Z16Convolution2DGPUPfS_S_ii_param_4
)
{
	.reg .pred 	%p<14>;
	.reg .b32 	%r<50>;
	.reg .b32 	%f<134>;
	.reg .b64 	%rd<25>;

	ld.param.u64 	%rd6, [_Z16Convolution2DGPUPfS_S_ii_param_0];
	ld.param.u64 	%rd7, [_Z16Convolution2DGPUPfS_S_ii_param_1];
	ld.param.u64 	%rd5, [_Z16Convolution2DGPUPfS_S_ii_param_2];
	ld.param.u32 	%r25, [_Z16Convolution2DGPUPfS_S_ii_param_3];
	ld.param.u32 	%r26, [_Z16Convolution2DGPUPfS_S_ii_param_4];
	cvta.to.global.u64 	%rd1, %rd7;
	cvta.to.global.u64 	%rd2, %rd6;
	mov.u32 	%r1, %ctaid.z;
	mov.u32 	%r2, %ctaid.y;
	mov.u32 	%r3, %ctaid.x;
	setp.lt.s32 	%p1, %r26, 1;
	mov.f32 	%f132, 0f00000000;
	@%p1 bra 	$L__BB2_16;
	mul.lo.s32 	%r4, %r26, %r1;
	and.b32  	%r5, %r26, 15;
	and.b32  	%r6, %r26, 7;
	and.b32  	%r7, %r26, 2147483632;
	and.b32  	%r8, %r26, 3;
	neg.s32 	%r9, %r7;
	mov.f32 	%f132, 0f00000000;
	mov.b32 	%r43, 0;
$L__BB2_2:
	setp.lt.u32 	%p2, %r26, 16;
	add.s32 	%r29, %r43, %r2;
	mad.lo.s32 	%r11, %r29, %r25, %r3;
	add.s32 	%r30, %r43, %r4;
	mul.lo.s32 	%r12, %r30, %r26;
	mov.b32 	%r48, 0;
	@%p2 bra 	$L__BB2_5;
	mov.u32 	%r44, %r12;
	mov.u32 	%r45, %r11;
	mov.u32 	%r46, %r9;
$L__BB2_4:
	.pragma "nounroll";
	mul.wide.s32 	%rd8, %r45, 4;
	add.s64 	%rd9, %rd2, %rd8;
	mul.wide.s32 	%rd10, %r44, 4;
	add.s64 	%rd11, %rd1, %rd10;
	ld.global.f32 	%f20, [%rd9];
	ld.global.f32 	%f21, [%rd11];
	fma.rn.f32 	%f22, %f20, %f21, %f132;
	ld.global.f32 	%f23, [%rd9+4];
	ld.global.f32 	%f24, [%rd11+4];
	fma.rn.f32 	%f25, %f23, %f24, %f22;
	ld.global.f32 	%f26, [%rd9+8];
	ld.global.f32 	%f27, [%rd11+8];
	fma.rn.f32 	%f28, %f26, %f27, %f25;
	ld.global.f32 	%f29, [%rd9+12];
	ld.global.f32 	%f30, [%rd11+12];
	fma.rn.f32 	%f31, %f29, %f30, %f28;
	ld.global.f32 	%f32, [%rd9+16];
	ld.global.f32 	%f33, [%rd11+16];
	fma.rn.f32 	%f34, %f32, %f33, %f31;
	ld.global.f32 	%f35, [%rd9+20];
	ld.global.f32 	%f36, [%rd11+20];
	fma.rn.f32 	%f37, %f35, %f36, %f34;
	ld.global.f32 	%f38, [%rd9+24];
	ld.global.f32 	%f39, [%rd11+24];
	fma.rn.f32 	%f40, %f38, %f39, %f37;
	ld.global.f32 	%f41, [%rd9+28];
	ld.global.f32 	%f42, [%rd11+28];
	fma.rn.f32 	%f43, %f41, %f42, %f40;
	ld.global.f32 	%f44, [%rd9+32];
	ld.global.f32 	%f45, [%rd11+32];
	fma.rn.f32 	%f46, %f44, %f45, %f43;
	ld.global.f32 	%f47, [%rd9+36];
	ld.global.f32 	%f48, [%rd11+36];
	fma.rn.f32 	%f49, %f47, %f48, %f46;
	ld.global.f32 	%f50, [%rd9+40];
	ld.global.f32 	%f51, [%rd11+40];
	fma.rn.f32 	%f52, %f50, %f51, %f49;
	ld.global.f32 	%f53, [%rd9+44];
	ld.global.f32 	%f54, [%rd11+44];
	fma.rn.f32 	%f55, %f53, %f54, %f52;
	ld.global.f32 	%f56, [%rd9+48];
	ld.global.f32 	%f57, [%rd11+48];
	fma.rn.f32 	%f58, %f56, %f57, %f55;
	ld.global.f32 	%f59, [%rd9+52];
	ld.global.f32 	%f60, [%rd11+52];
	fma.rn.f32 	%f61, %f59, %f60, %f58;
	ld.global.f32 	%f62, [%rd9+56];
	ld.global.f32 	%f63, [%rd11+56];
	fma.rn.f32 	%f64, %f62, %f63, %f61;
	ld.global.f32 	%f65, [%rd9+60];
	ld.global.f32 	%f66, [%rd11+60];
	fma.rn.f32 	%f132, %f65, %f66, %f64;
	add.s32 	%r46, %r46, 16;
	add.s32 	%r45, %r45, 16;
	add.s32 	%r44, %r44, 16;
	setp.ne.s32 	%p3, %r46, 0;
	mov.u32 	%r48, %r7;
	@%p3 bra 	$L__BB2_4;
$L__BB2_5:
	setp.eq.s32 	%p4, %r5, 0;
	@%p4 bra 	$L__BB2_15;
	add.s32 	%r31, %r5, -1;
	setp.lt.u32 	%p5, %r31, 7;
	@%p5 bra 	$L__BB2_8;
	add.s32 	%r32, %r11, %r48;
	add.s32 	%r33, %r48, %r12;
	mul.wide.s32 	%rd12, %r32, 4;
	add.s64 	%rd13, %rd2, %rd12;
	ld.global.f32 	%f68, [%rd13];
	mul.wide.s32 	%rd14, %r33, 4;
	add.s64 	%rd15, %rd1, %rd14;
	ld.global.f32 	%f69, [%rd15];
	fma.rn.f32 	%f70, %f68, %f69, %f132;
	ld.global.f32 	%f71, [%rd13+4];
	ld.global.f32 	%f72, [%rd15+4];
	fma.rn.f32 	%f73, %f71, %f72, %f70;
	ld.global.f32 	%f74, [%rd13+8];
	ld.global.f32 	%f75, [%rd15+8];
	fma.rn.f32 	%f76, %f74, %f75, %f73;
	ld.global.f32 	%f77, [%rd13+12];
	ld.global.f32 	%f78, [%rd15+12];
	fma.rn.f32 	%f79, %f77, %f78, %f76;
	ld.global.f32 	%f80, [%rd13+16];
	ld.global.f32 	%f81, [%rd15+16];
	fma.rn.f32 	%f82, %f80, %f81, %f79;
	ld.global.f32 	%f83, [%rd13+20];
	ld.global.f32 	%f84, [%rd15+20];
	fma.rn.f32 	%f85, %f83, %f84, %f82;
	ld.global.f32 	%f86, [%rd13+24];
	ld.global.f32 	%f87, [%rd15+24];
	fma.rn.f32 	%f88, %f86, %f87, %f85;
	ld.global.f32 	%f89, [%rd13+28];
	ld.global.f32 	%f90, [%rd15+28];
	fma.rn.f32 	%f132, %f89, %f90, %f88;
	add.s32 	%r48, %r48, 8;
$L__BB2_8:
	setp.eq.s32 	%p6, %r6, 0;
	@%p6 bra 	$L__BB2_15;
	add.s32 	%r34, %r6, -1;
	setp.lt.u32 	%p7, %r34, 3;
	@%p7 bra 	$L__BB2_11;
	add.s32 	%r35, %r11, %r48;
	add.s32 	%r36, %r48, %r12;
	mul.wide.s32 	%rd16, %r35, 4;
	add.s64 	%rd17, %rd2, %rd16;
	ld.global.f32 	%f92, [%rd17];
	mul.wide.s32 	%rd18, %r36, 4;
	add.s64 	%rd19, %rd1, %rd18;
	ld.global.f32 	%f93, [%rd19];
	fma.rn.f32 	%f94, %f92, %f93, %f132;
	ld.global.f32 	%f95, [%rd17+4];
	ld.global.f32 	%f96, [%rd19+4];
	fma.rn.f32 	%f97, %f95, %f96, %f94;
	ld.global.f32 	%f98, [%rd17+8];
	ld.global.f32 	%f99, [%rd19+8];
	fma.rn.f32 	%f100, %f98, %f99, %f97;
	ld.global.f32 	%f101, [%rd17+12];
	ld.global.f32 	%f102, [%rd19+12];
	fma.rn.f32 	%f132, %f101, %f102, %f100;
	add.s32 	%r48, %r48, 4;
$L__BB2_11:
	setp.eq.s32 	%p8, %r8, 0;
	@%p8 bra 	$L__BB2_15;
	setp.eq.s32 	%p9, %r8, 1;
	add.s32 	%r37, %r11, %r48;
	add.s32 	%r38, %r48, %r12;
	mul.wide.s32 	%rd20, %r37, 4;
	add.s64 	%rd3, %rd2, %rd20;
	ld.global.f32 	%f103, [%rd3];
	mul.wide.s32 	%rd21, %r38, 4;
	add.s64 	%rd4, %rd1, %rd21;
	ld.global.f32 	%f104, [%rd4];
	fma.rn.f32 	%f132, %f103, %f104, %f132;
	@%p9 bra 	$L__BB2_15;
	setp.eq.s32 	%p10, %r8, 2;
	ld.global.f32 	%f105, [%rd3+4];
	ld.global.f32 	%f106, [%rd4+4];
	fma.rn.f32 	%f132, %f105, %f106, %f132;
	@%p10 bra 	$L__BB2_15;
	ld.global.f32 	%f107, [%rd3+8];
	ld.global.f32 	%f108, [%rd4+8];
	fma.rn.f32 	%f132, %f107, %f108, %f132;
$L__BB2_15:
	add.s32 	%r43, %r43, 1;
	setp.ne.s32 	%p11, %r43, %r26;
	@%p11 bra 	$L__BB2_2;
$L__BB2_16:
	cvta.to.global.u64 	%rd22, %rd5;
	abs.f32 	%f109, %f132;
	mul.f32 	%f110, %f109, 0f4038AA3B;
	ex2.approx.ftz.f32 	%f111, %f110;
	add.f32 	%f112, %f111, 0f3F800000;
	rcp.approx.ftz.f32 	%f113, %f112;
	fma.rn.f32 	%f114, %f113, 0fC0000000, 0f3F800000;
	setp.ge.f32 	%p12, %f109, 0f41102CB4;
	selp.f32 	%f115, 0f3F800000, %f114, %p12;
	copysign.f32 	%f116, %f132, %f115;
	mul.f32 	%f117, %f132, %f132;
	fma.rn.f32 	%f118, %f117, 0f3C80F082, 0fBD563CAE;
	fma.rn.f32 	%f119, %f118, %f117, 0f3E085941;
	fma.rn.f32 	%f120, %f119, %f117, 0fBEAAA9ED;
	fma.rn.f32 	%f121, %f120, %f117, 0f00000000;
	fma.rn.f32 	%f122, %f121, %f132, %f132;
	setp.ge.f32 	%p13, %f109, 0f3F19999A;
	selp.f32 	%f123, %f116, %f122, %p13;
	mov.u32 	%r39, %nctaid.y;
	mad.lo.s32 	%r40, %r39, %r1, %r2;
	mov.u32 	%r41, %nctaid.x;
	mad.lo.s32 	%r42, %r40, %r41, %r3;
	mul.wide.s32 	%rd23, %r42, 4;
	add.s64 	%rd24, %rd22, %rd23;
	st.global.f32 	[%rd24], %f123;
	ret;

}
	// .globl	_Z14Moyennage2DGPUPfS_i
.visible .entry _Z14Moyennage2DGPUPfS_i(
	.param .u64 .ptr .align 1 _Z14Moyennage2DGPUPfS_i_param_0,
	.param .u64 .ptr .align 1 _Z14Moyennage2DGPUPfS_i_param_1,
	.param .u32 _Z14Moyennage2DGPUPfS_i_param_2
)
{
	.reg .b32 	%r<13>;
	.reg .b32 	%f<10>;
	.reg .b64 	%rd<11>;

	ld.param.u64 	%rd1, [_Z14Moyennage2DGPUPfS_i_param_0];
	ld.param.u64 	%rd2, [_Z14Moyennage2DGPUPfS_i_param_1];
	ld.param.u32 	%r1, [_Z14Moyennage2DGPUPfS_i_param_2];
	cvta.to.global.u64 	%rd3, %rd1;
	mov.u32 	%r2, %nctaid.x;
	mov.u32 	%r3, %nctaid.y;
	mov.u32 	%r4, %ctaid.z;
	mov.u32 	%r5, %ctaid.y;
	mov.u32 	%r6, %ctaid.x;
	mad.lo.s32 	%r7, %r3, %r4, %r5;
	mad.lo.s32 	%r8, %r7, %r2, %r6;
	shl.b32 	%r9, %r6, 1;
	shl.b32 	%r10, %r5, 1;
	mad.lo.s32 	%r11, %r1, %r4, %r10;
	mad.lo.s32 	%r12, %r11, %r1, %r9;
	mul.wide.s32 	%rd4, %r12, 4;
	add.s64 	%rd5, %rd3, %rd4;
	ld.global.f32 	%f1, [%rd5];
	add.f32 	%f2, %f1, 0f00000000;
	ld.global.f32 	%f3, [%rd5+4];
	add.f32 	%f4, %f2, %f3;
	mul.wide.s32 	%rd6, %r1, 4;
	add.s64 	%rd7, %rd5, %rd6;
	ld.global.f32 	%f5, [%rd7];
	add.f32 	%f6, %f4, %f5;
	ld.global.f32 	%f7, [%rd7+4];
	add.f32 	%f8, %f6, %f7;
	cvta.to.global.u64 	%rd8, %rd2;
	mul.f32 	%f9, %f8, 0f3E800000;
	mul.wide.s32 	%rd9, %r8, 4;
	add.s64 	%rd10, %rd8, %rd9;
	st.global.f32 	[%rd10], %f9;
	ret;

}


// ===== COMPILED SASS (sm_100) =====

	.target	sm_100

	.elftype	@"ET_EXEC"


//--------------------- .note.nv.tkinfo           --------------------------
	.section	.note.nv.tkinfo,"",@"SHT_NOTE"
	.sectionflags	@"SHF_NOTE_NV_TKINFO"
	.tkinfo
        /*0018*/ 	.word	0x00000002
        /*0030*/ 	.string	""
        /*0030*/ 	.string	"ptxas"
        /*0030*/ 	.string	"Cuda compilation tools, release 13.0, V13.0.88"
        /*0030*/ 	.string	"Build cuda_13.0.r13.0/compiler.36424714_0"
        /*0030*/ 	.string	"-arch sm_100 -m 64 "



//--------------------- .note.nv.cuinfo           --------------------------
	.section	.note.nv.cuinfo,"",@"SHT_NOTE"
	.sectionflags	@"SHF_NOTE_NV_CUINFO"
        /*0018*/ 	.short	0x0002
        /*001a*/ 	.short	0x0064
        /*001c*/ 	.short	0x0082
	.zero		2


//--------------------- .nv.info                  --------------------------
	.section	.nv.info,"",@"SHT_CUDA_INFO"
	.align	4


	//----- nvinfo : EIATTR_REGCOUNT
	.align		4
        /*0000*/ 	.byte	0x04, 0x2f
        /*0002*/ 	.short	(.L_1 - .L_0)
	.align		4
.L_0:
        /*0004*/ 	.word	index@(_Z13cudaMatrixAddPfS_S_ii)
        /*0008*/ 	.word	0x0000000c


	//----- nvinfo : EIATTR_FRAME_SIZE
	.align		4
.L_1:
        /*000c*/ 	.byte	0x04, 0x11
        /*000e*/ 	.short	(.L_3 - .L_2)
	.align		4
.L_2:
        /*0010*/ 	.word	index@(_Z13cudaMatrixAddPfS_S_ii)
        /*0014*/ 	.word	0x00000000


	//----- nvinfo : EIATTR_REGCOUNT
	.align		4
.L_3:
        /*0018*/ 	.byte	0x04, 0x2f
        /*001a*/ 	.short	(.L_5 - .L_4)
	.align		4
.L_4:
        /*001c*/ 	.word	index@(_Z14cudaMatrixMultPfS_S_i)
        /*0020*/ 	.word	0x00000020


	//----- nvinfo : EIATTR_FRAME_SIZE
	.align		4
.L_5:
        /*0024*/ 	.byte	0x04, 0x11
        /*0026*/ 	.short	(.L_7 - .L_6)
	.align		4
.L_6:
        /*0028*/ 	.word	index@(_Z14cudaMatrixMultPfS_S_i)
        /*002c*/ 	.word	0x00000000


	//----- nvinfo : EIATTR_REGCOUNT
	.align		4
.L_7:
        /*0030*/ 	.byte	0x04, 0x2f
        /*0032*/ 	.short	(.L_9 - .L_8)
	.align		4
.L_8:
        /*0034*/ 	.word	index@(_Z16Convolution2DGPUPfS_S_ii)
        /*0038*/ 	.word	0x00000020


	//----- nvinfo : EIATTR_FRAME_SIZE
	.align		4
.L_9:
        /*003c*/ 	.byte	0x04, 0x11
        /*003e*/ 	.short	(.L_11 - .L_10)
	.align		4
.L_10:
        /*0040*/ 	.word	index@(_Z16Convolution2DGPUPfS_S_ii)
        /*0044*/ 	.word	0x00000000


	//----- nvinfo : EIATTR_REGCOUNT
	.align		4
.L_11:
        /*0048*/ 	.byte	0x04, 0x2f
        /*004a*/ 	.short	(.L_13 - .L_12)
	.align		4
.L_12:
        /*004c*/ 	.word	index@(_Z14Moyennage2DGPUPfS_i)
        /*0050*/ 	.word	0x00000012


	//----- nvinfo : EIATTR_FRAME_SIZE
	.align		4
.L_13:
        /*0054*/ 	.byte	0x04, 0x11
        /*0056*/ 	.short	(.L_15 - .L_14)
	.align		4
.L_14:
        /*0058*/ 	.word	index@(_Z14Moyennage2DGPUPfS_i)
        /*005c*/ 	.word	0x00000000


	//----- nvinfo : EIATTR_MIN_STACK_SIZE
	.align		4
.L_15:
        /*0060*/ 	.byte	0x04, 0x12
        /*0062*/ 	.short	(.L_17 - .L_16)
	.align		4
.L_16:
        /*0064*/ 	.word	index@(_Z14Moyennage2DGPUPfS_i)
        /*0068*/ 	.word	0x00000000


	//----- nvinfo : EIATTR_MIN_STACK_SIZE
	.align		4
.L_17:
        /*006c*/ 	.byte	0x04, 0x12
        /*006e*/ 	.short	(.L_19 - .L_18)
	.align		4
.L_18:
        /*0070*/ 	.word	index@(_Z16Convolution2DGPUPfS_S_ii)
        /*0074*/ 	.word	0x00000000


	//----- nvinfo : EIATTR_MIN_STACK_SIZE
	.align		4
.L_19:
        /*0078*/ 	.byte	0x04, 0x12
        /*007a*/ 	.short	(.L_21 - .L_20)
	.align		4
.L_20:
        /*007c*/ 	.word	index@(_Z14cudaMatrixMultPfS_S_i)
        /*0080*/ 	.word	0x00000000


	//----- nvinfo : EIATTR_MIN_STACK_SIZE
	.align		4
.L_21:
        /*0084*/ 	.byte	0x04, 0x12
        /*0086*/ 	.short	(.L_23 - .L_22)
	.align		4
.L_22:
        /*0088*/ 	.word	index@(_Z13cudaMatrixAddPfS_S_ii)
        /*008c*/ 	.word	0x00000000
.L_23:


//--------------------- .nv.compat                --------------------------
	.section	.nv.compat,"",@"SHT_CUDA_COMPAT_INFO"
	.align	4
        /*0000*/ 	.byte	0x02, 0x09, 0x00, 0x00, 0x02, 0x02, 0x01, 0x00, 0x02, 0x05, 0x05, 0x00, 0x03, 0x07, 0x01, 0x01
        /*0010*/ 	.byte	0x02, 0x03, 0x00, 0x00, 0x02, 0x06, 0x01, 0x00, 0x04, 0x0b, 0x08, 0x00, 0x01, 0x00, 0x00, 0x00
        /*0020*/ 	.byte	0x00, 0x00, 0x00, 0x00


//--------------------- .nv.info._Z14Moyennage2DGPUPfS_i --------------------------
	.section	.nv.info._Z14Moyennage2DGPUPfS_i,"",@"SHT_CUDA_INFO"
	.sectionflags	@""
	.align	4


	//----- nvinfo : EIATTR_CUDA_API_VERSION
	.align		4
        /*0000*/ 	.byte	0x04, 0x37
        /*0002*/ 	.short	(.L_25 - .L_24)
.L_24:
        /*0004*/ 	.word	0x00000082


	//----- nvinfo : EIATTR_KPARAM_INFO
	.align		4
.L_25:
        /*0008*/ 	.byte	0x04, 0x17
        /*000a*/ 	.short	(.L_27 - .L_26)
.L_26:
        /*000c*/ 	.word	0x00000000
        /*0010*/ 	.short	0x0002
        /*0012*/ 	.short	0x0010
        /*0014*/ 	.byte	0x00, 0xf0, 0x11, 0x00


	//----- nvinfo : EIATTR_KPARAM_INFO
	.align		4
.L_27:
        /*0018*/ 	.byte	0x04, 0x17
        /*001a*/ 	.short	(.L_29 - .L_28)
.L_28:
        /*001c*/ 	.word	0x00000000
        /*0020*/ 	.short	0x0001
        /*0022*/ 	.short	0x0008
        /*0024*/ 	.byte	0x00, 0xf5, 0x21, 0x00


	//----- nvinfo : EIATTR_KPARAM_INFO
	.align		4
.L_29:
        /*0028*/ 	.byte	0x04, 0x17
        /*002a*/ 	.short	(.L_31 - .L_30)
.L_30:
        /*002c*/ 	.word	0x00000000
        /*0030*/ 	.short	0x0000
        /*0032*/ 	.short	0x0000
        /*0034*/ 	.byte	0x00, 0xf5, 0x21, 0x00


	//----- nvinfo : EIATTR_SPARSE_MMA_MASK
	.align		4
.L_31:
        /*0038*/ 	.byte	0x03, 0x50
        /*003a*/ 	.short	0x0000


	//----- nvinfo : EIATTR_MAXREG_COUNT
	.align		4
        /*003c*/ 	.byte	0x03, 0x1b
        /*003e*/ 	.short	0x00ff


	//----- nvinfo : EIATTR_MERCURY_ISA_VERSION
	.align		4
        /*0040*/ 	.byte	0x03, 0x5f
        /*0042*/ 	.short	0x0101


	//----- nvinfo : EIATTR_VRC_CTA_INIT_COUNT
	.align		4
        /*0044*/ 	.byte	0x02, 0x4a
	.zero		1
	.zero		1


	//----- nvinfo : EIATTR_EXIT_INSTR_OFFSETS
	.align		4
        /*0048*/ 	.byte	0x04, 0x1c
        /*004a*/ 	.short	(.L_33 - .L_32)


	//   ....[0]....
.L_32:
        /*004c*/ 	.word	0x000001d0


	//----- nvinfo : EIATTR_CBANK_PARAM_SIZE
	.align		4
.L_33:
        /*0050*/ 	.byte	0x03, 0x19
        /*0052*/ 	.short	0x0014


	//----- nvinfo : EIATTR_PARAM_CBANK
	.align		4
        /*0054*/ 	.byte	0x04, 0x0a
        /*0056*/ 	.short	(.L_35 - .L_34)
	.align		4
.L_34:
        /*0058*/ 	.word	index@(.nv.constant0._Z14Moyennage2DGPUPfS_i)
        /*005c*/ 	.short	0x0380
        /*005e*/ 	.short	0x0014


	//----- nvinfo : EIATTR_SW_WAR
	.align		4
.L_35:
        /*0060*/ 	.byte	0x04, 0x36
        /*0062*/ 	.short	(.L_37 - .L_36)
.L_36:
        /*0064*/ 	.word	0x00000008
.L_37:


//--------------------- .nv.info._Z16Convolution2DGPUPfS_S_ii --------------------------
	.section	.nv.info._Z16Convolution2DGPUPfS_S_ii,"",@"SHT_CUDA_INFO"
	.sectionflags	@""
	.align	4


	//----- nvinfo : EIATTR_CUDA_API_VERSION
	.align		4
        /*0000*/ 	.byte	0x04, 0x37
        /*0002*/ 	.short	(.L_39 - .L_38)
.L_38:
        /*0004*/ 	.word	0x00000082


	//----- nvinfo : EIATTR_KPARAM_INFO
	.align		4
.L_39:
        /*0008*/ 	.byte	0x04, 0x17
        /*000a*/ 	.short	(.L_41 - .L_40)
.L_40:
        /*000c*/ 	.word	0x00000000
        /*0010*/ 	.short	0x0004
        /*0012*/ 	.short	0x001c
        /*0014*/ 	.byte	0x00, 0xf0, 0x11, 0x00


	//----- nvinfo : EIATTR_KPARAM_INFO
	.align		4
.L_41:
        /*0018*/ 	.byte	0x04, 0x17
        /*001a*/ 	.short	(.L_43 - .L_42)
.L_42:
        /*001c*/ 	.word	0x00000000
        /*0020*/ 	.short	0x0003
        /*0022*/ 	.short	0x0018
        /*0024*/ 	.byte	0x00, 0xf0, 0x11, 0x00


	//----- nvinfo : EIATTR_KPARAM_INFO
	.align		4
.L_43:
        /*0028*/ 	.byte	0x04, 0x17
        /*002a*/ 	.short	(.L_45 - .L_44)
.L_44:
        /*002c*/ 	.word	0x00000000
        /*0030*/ 	.short	0x0002
        /*0032*/ 	.short	0x0010
        /*0034*/ 	.byte	0x00, 0xf5, 0x21, 0x00


	//----- nvinfo : EIATTR_KPARAM_INFO
	.align		4
.L_45:
        /*0038*/ 	.byte	0x04, 0x17
        /*003a*/ 	.short	(.L_47 - .L_46)
.L_46:
        /*003c*/ 	.word	0x00000000
        /*0040*/ 	.short	0x0001
        /*0042*/ 	.short	0x0008
        /*0044*/ 	.byte	0x00, 0xf5, 0x21, 0x00


	//----- nvinfo : EIATTR_KPARAM_INFO
	.align		4
.L_47:
        /*0048*/ 	.byte	0x04, 0x17
        /*004a*/ 	.short	(.L_49 - .L_48)
.L_48:
        /*004c*/ 	.word	0x00000000
        /*0050*/ 	.short	0x0000
        /*0052*/ 	.short	0x0000
        /*0054*/ 	.byte	0x00, 0xf5, 0x21, 0x00


	//----- nvinfo : EIATTR_SPARSE_MMA_MASK
	.align		4
.L_49:
        /*0058*/ 	.byte	0x03, 0x50
        /*005a*/ 	.short	0x0000


	//----- nvinfo : EIATTR_MAXREG_COUNT
	.align		4
        /*005c*/ 	.byte	0x03, 0x1b
        /*005e*/ 	.short	0x00ff


	//----- nvinfo : EIATTR_MERCURY_ISA_VERSION
	.align		4
        /*0060*/ 	.byte	0x03, 0x5f
        /*0062*/ 	.short	0x0101


	//----- nvinfo : EIATTR_VRC_CTA_INIT_COUNT
	.align		4
        /*0064*/ 	.byte	0x02, 0x4a
	.zero		1
	.zero		1


	//----- nvinfo : EIATTR_EXIT_INSTR_OFFSETS
	.align		4
        /*0068*/ 	.byte	0x04, 0x1c
        /*006a*/ 	.short	(.L_51 - .L_50)


	//   ....[0]....
.L_50:
        /*006c*/ 	.word	0x00000c00


	//----- nvinfo : EIATTR_CBANK_PARAM_SIZE
	.align		4
.L_51:
        /*0070*/ 	.byte	0x03, 0x19
        /*0072*/ 	.short	0x0020


	//----- nvinfo : EIATTR_PARAM_CBANK
	.align		4
        /*0074*/ 	.byte	0x04, 0x0a
        /*0076*/ 	.short	(.L_53 - .L_52)
	.align		4
.L_52:
        /*0078*/ 	.word	index@(.nv.constant0._Z16Convolution2DGPUPfS_S_ii)
        /*007c*/ 	.short	0x0380
        /*007e*/ 	.short	0x0020


	//----- nvinfo : EIATTR_SW_WAR
	.align		4
.L_53:
        /*0080*/ 	.byte	0x04, 0x36
        /*0082*/ 	.short	(.L_55 - .L_54)
.L_54:
        /*0084*/ 	.word	0x00000008
.L_55:


//--------------------- .nv.info._Z14cudaMatrixMultPfS_S_i --------------------------
	.section	.nv.info._Z14cudaMatrixMultPfS_S_i,"",@"SHT_CUDA_INFO"
	.sectionflags	@""
	.align	4


	//----- nvinfo : EIATTR_CUDA_API_VERSION
	.align		4
        /*0000*/ 	.byte	0x04, 0x37
        /*0002*/ 	.short	(.L_57 - .L_56)
.L_56:
        /*0004*/ 	.word	0x00000082


	//----- nvinfo : EIATTR_KPARAM_INFO
	.align		4
.L_57:
        /*0008*/ 	.byte	0x04, 0x17
        /*000a*/ 	.short	(.L_59 - .L_58)
.L_58:
        /*000c*/ 	.word	0x00000000
        /*0010*/ 	.short	0x0003
        /*0012*/ 	.short	0x0018
        /*0014*/ 	.byte	0x00, 0xf0, 0x11, 0x00


	//----- nvinfo : EIATTR_KPARAM_INFO
	.align		4
.L_59:
        /*0018*/ 	.byte	0x04, 0x17
        /*001a*/ 	.short	(.L_61 - .L_60)
.L_60:
        /*001c*/ 	.word	0x00000000
        /*0020*/ 	.short	0x0002
        /*0022*/ 	.short	0x0010
        /*0024*/ 	.byte	0x00, 0xf5, 0x21, 0x00


	//----- nvinfo : EIATTR_KPARAM_INFO
	.align		4
.L_61:
        /*0028*/ 	.byte	0x04, 0x17
        /*002a*/ 	.short	(.L_63 - .L_62)
.L_62:
        /*002c*/ 	.word	0x00000000
        /*0030*/ 	.short	0x0001
        /*0032*/ 	.short	0x0008
        /*0034*/ 	.byte	0x00, 0xf5, 0x21, 0x00


	//----- nvinfo : EIATTR_KPARAM_INFO
	.align		4
.L_63:
        /*0038*/ 	.byte	0x04, 0x17
        /*003a*/ 	.short	(.L_65 - .L_64)
.L_64:
        /*003c*/ 	.word	0x00000000
        /*0040*/ 	.short	0x0000
        /*0042*/ 	.short	0x0000
        /*0044*/ 	.byte	0x00, 0xf5, 0x21, 0x00


	//----- nvinfo : EIATTR_SPARSE_MMA_MASK
	.align		4
.L_65:
        /*0048*/ 	.byte	0x03, 0x50
        /*004a*/ 	.short	0x0000


	//----- nvinfo : EIATTR_MAXREG_COUNT
	.align		4
        /*004c*/ 	.byte	0x03, 0x1b
        /*004e*/ 	.short	0x00ff


	//----- nvinfo : EIATTR_MERCURY_ISA_VERSION
	.align		4
        /*0050*/ 	.byte	0x03, 0x5f
        /*0052*/ 	.short	0x0101


	//----- nvinfo : EIATTR_VRC_CTA_INIT_COUNT
	.align		4
        /*0054*/ 	.byte	0x02, 0x4a
	.zero		1
	.zero		1


	//----- nvinfo : EIATTR_EXIT_INSTR_OFFSETS
	.align		4
        /*0058*/ 	.byte	0x04, 0x1c
        /*005a*/ 	.short	(.L_67 - .L_66)


	//   ....[0]....
.L_66:
        /*005c*/ 	.word	0x00000060


	//   ....[1]....
        /*0060*/ 	.word	0x00000770


	//----- nvinfo : EIATTR_CBANK_PARAM_SIZE
	.align		4
.L_67:
        /*0064*/ 	.byte	0x03, 0x19
        /*0066*/ 	.short	0x001c


	//----- nvinfo : EIATTR_PARAM_CBANK
	.align		4
        /*0068*/ 	.byte	0x04, 0x0a
        /*006a*/ 	.short	(.L_69 - .L_68)
	.align		4
.L_68:
        /*006c*/ 	.word	index@(.nv.constant0._Z14cudaMatrixMultPfS_S_i)
        /*0070*/ 	.short	0x0380
        /*0072*/ 	.short	0x001c


	//----- nvinfo : EIATTR_SW_WAR
	.align		4
.L_69:
        /*0074*/ 	.byte	0x04, 0x36
        /*0076*/ 	.short	(.L_71 - .L_70)
.L_70:
        /*0078*/ 	.word	0x00000008
.L_71:


//--------------------- .nv.info._Z13cudaMatrixAddPfS_S_ii --------------------------
	.section	.nv.info._Z13cudaMatrixAddPfS_S_ii,"",@"SHT_CUDA_INFO"
	.sectionflags	@""
	.align	4


	//----- nvinfo : EIATTR_CUDA_API_VERSION
	.align		4
        /*0000*/ 	.byte	0x04, 0x37
        /*0002*/ 	.short	(.L_73 - .L_72)
.L_72:
        /*0004*/ 	.word	0x00000082


	//----- nvinfo : EIATTR_KPARAM_INFO
	.align		4
.L_73:
        /*0008*/ 	.byte	0x04, 0x17
        /*000a*/ 	.short	(.L_75 - .L_74)
.L_74:
        /*000c*/ 	.word	0x00000000
        /*0010*/ 	.short	0x0004
        /*0012*/ 	.short	0x001c
        /*0014*/ 	.byte	0x00, 0xf0, 0x11, 0x00


	//----- nvinfo : EIATTR_KPARAM_INFO
	.align		4
.L_75:
        /*0018*/ 	.byte	0x04, 0x17
        /*001a*/ 	.short	(.L_77 - .L_76)
.L_76:
        /*001c*/ 	.word	0x00000000
        /*0020*/ 	.short	0x0003
        /*0022*/ 	.short	0x0018
        /*0024*/ 	.byte	0x00, 0xf0, 0x11, 0x00


	//----- nvinfo : EIATTR_KPARAM_INFO
	.align		4
.L_77:
        /*0028*/ 	.byte	0x04, 0x17
        /*002a*/ 	.short	(.L_79 - .L_78)
.L_78:
        /*002c*/ 	.word	0x00000000
        /*0030*/ 	.short	0x0002
        /*0032*/ 	.short	0x0010
        /*0034*/ 	.byte	0x00, 0xf5, 0x21, 0x00


	//----- nvinfo : EIATTR_KPARAM_INFO
	.align		4
.L_79:
        /*0038*/ 	.byte	0x04, 0x17
        /*003a*/ 	.short	(.L_81 - .L_80)
.L_80:
        /*003c*/ 	.word	0x00000000
        /*0040*/ 	.short	0x0001
        /*0042*/ 	.short	0x0008
        /*0044*/ 	.byte	0x00, 0xf5, 0x21, 0x00


	//----- nvinfo : EIATTR_KPARAM_INFO
	.align		4
.L_81:
        /*0048*/ 	.byte	0x04, 0x17
        /*004a*/ 	.short	(.L_83 - .L_82)
.L_82:
        /*004c*/ 	.word	0x00000000
        /*0050*/ 	.short	0x0000
        /*0052*/ 	.short	0x0000
        /*0054*/ 	.byte	0x00, 0xf5, 0x21, 0x00


	//----- nvinfo : EIATTR_SPARSE_MMA_MASK
	.align		4
.L_83:
        /*0058*/ 	.byte	0x03, 0x50
        /*005a*/ 	.short	0x0000


	//----- nvinfo : EIATTR_MAXREG_COUNT
	.align		4
        /*005c*/ 	.byte	0x03, 0x1b
        /*005e*/ 	.short	0x00ff


	//----- nvinfo : EIATTR_MERCURY_ISA_VERSION
	.align		4
        /*0060*/ 	.byte	0x03, 0x5f
        /*0062*/ 	.short	0x0101


	//----- nvinfo : EIATTR_VRC_CTA_INIT_COUNT
	.align		4
        /*0064*/ 	.byte	0x02, 0x4a
	.zero		1
	.zero		1


	//----- nvinfo : EIATTR_EXIT_INSTR_OFFSETS
	.align		4
        /*0068*/ 	.byte	0x04, 0x1c
        /*006a*/ 	.short	(.L_85 - .L_84)


	//   ....[0]....
.L_84:
        /*006c*/ 	.word	0x00000060


	//   ....[1]....
        /*0070*/ 	.word	0x00000130


	//----- nvinfo : EIATTR_CBANK_PARAM_SIZE
	.align		4
.L_85:
        /*0074*/ 	.byte	0x03, 0x19
        /*0076*/ 	.short	0x0020


	//----- nvinfo : EIATTR_PARAM_CBANK
	.align		4
        /*0078*/ 	.byte	0x04, 0x0a
        /*007a*/ 	.short	(.L_87 - .L_86)
	.align		4
.L_86:
        /*007c*/ 	.word	index@(.nv.constant0._Z13cudaMatrixAddPfS_S_ii)
        /*0080*/ 	.short	0x0380
        /*0082*/ 	.short	0x0020


	//----- nvinfo : EIATTR_SW_WAR
	.align		4
.L_87:
        /*0084*/ 	.byte	0x04, 0x36
        /*0086*/ 	.short	(.L_89 - .L_88)
.L_88:
        /*0088*/ 	.word	0x00000008
.L_89:


//--------------------- .nv.callgraph             --------------------------
	.section	.nv.callgraph,"",@"SHT_CUDA_CALLGRAPH"
	.align	4
	.sectionentsize	8
	.align		4
        /*0000*/ 	.word	0x00000000
	.align		4
        /*0004*/ 	.word	0xffffffff
	.align		4
        /*0008*/ 	.word	0x00000000
	.align		4
        /*000c*/ 	.word	0xfffffffe
	.align		4
        /*0010*/ 	.word	0x00000000
	.align		4
        /*0014*/ 	.word	0xfffffffd
	.align		4
        /*0018*/ 	.word	0x00000000
	.align		4
        /*001c*/ 	.word	0xfffffffc


//--------------------- .text._Z14Moyennage2DGPUPfS_i --------------------------
	.section	.text._Z14Moyennage2DGPUPfS_i,"ax",@progbits
	.align	128
        .global         _Z14Moyennage2DGPUPfS_i
        .type           _Z14Moyennage2DGPUPfS_i,@function
        .size           _Z14Moyennage2DGPUPfS_i,(.L_x_15 - _Z14Moyennage2DGPUPfS_i)
        .other          _Z14Moyennage2DGPUPfS_i,@"STO_CUDA_ENTRY STV_DEFAULT"
_Z14Moyennage2DGPUPfS_i:
.text._Z14Moyennage2DGPUPfS_i:
[----:B------:R-:W-:Y:S01]  /*0000*/  LDC R1, c[0x0][0x37c] ;  /* 0x0000df00ff017b82 */ /* 0x000fe20000000800 */
[----:B------:R-:W0:Y:S07]  /*0010*/  S2R R10, SR_CTAID.Y ;  /* 0x00000000000a7919 */ /* 0x000e2e0000002600 */
[----:B------:R-:W1:Y:S01]  /*0020*/  LDC R7, c[0x0][0x390] ;  /* 0x0000e400ff077b82 */ /* 0x000e620000000800 */
[----:B------:R-:W2:Y:S01]  /*0030*/  LDCU.64 UR4, c[0x0][0x358] ;  /* 0x00006b00ff0477ac */ /* 0x000ea20008000a00 */
[----:B------:R-:W3:Y:S01]  /*0040*/  S2R R15, SR_CTAID.X ;  /* 0x00000000000f7919 */ /* 0x000ee20000002500 */
[----:B------:R-:W1:Y:S05]  /*0050*/  S2R R13, SR_CTAID.Z ;  /* 0x00000000000d7919 */ /* 0x000e6a0000002700 */
[----:B------:R-:W4:Y:S01]  /*0060*/  LDC.64 R2, c[0x0][0x380] ;  /* 0x0000e000ff027b82 */ /* 0x000f220000000a00 */
[----:B0-----:R-:W-:-:S02]  /*0070*/  SHF.L.U32 R4, R10, 0x1, RZ ;  /* 0x000000010a047819 */ /* 0x001fc400000006ff */
[----:B---3--:R-:W-:-:S03]  /*0080*/  SHF.L.U32 R0, R15, 0x1, RZ ;  /* 0x000000010f007819 */ /* 0x008fc600000006ff */
[----:B-1----:R-:W-:-:S04]  /*0090*/  IMAD R5, R13, R7, R4 ;  /* 0x000000070d057224 */ /* 0x002fc800078e0204 */
[----:B------:R-:W-:-:S04]  /*00a0*/  IMAD R5, R5, R7, R0 ;  /* 0x0000000705057224 */ /* 0x000fc800078e0200 */
[----:B----4-:R-:W-:-:S05]  /*00b0*/  IMAD.WIDE R2, R5, 0x4, R2 ;  /* 0x0000000405027825 */ /* 0x010fca00078e0202 */
[----:B--2---:R-:W2:Y:S01]  /*00c0*/  LDG.E R0, desc[UR4][R2.64] ;  /* 0x0000000402007981 */ /* 0x004ea2000c1e1900 */
[----:B------:R-:W-:Y:S01]  /*00d0*/  IMAD.WIDE R4, R7, 0x4, R2 ;  /* 0x0000000407047825 */ /* 0x000fe200078e0202 */
[----:B------:R-:W0:Y:S01]  /*00e0*/  LDCU UR6, c[0x0][0x370] ;  /* 0x00006e00ff0677ac */ /* 0x000e220008000800 */
[----:B------:R-:W1:Y:S01]  /*00f0*/  LDC.64 R6, c[0x0][0x388] ;  /* 0x0000e200ff067b82 */ /* 0x000e620000000a00 */
[----:B------:R-:W3:Y:S04]  /*0100*/  LDG.E R9, desc[UR4][R2.64+0x4] ;  /* 0x0000040402097981 */ /* 0x000ee8000c1e1900 */
[----:B------:R-:W4:Y:S04]  /*0110*/  LDG.E R8, desc[UR4][R4.64] ;  /* 0x0000000404087981 */ /* 0x000f28000c1e1900 */
[----:B------:R-:W5:Y:S01]  /*0120*/  LDG.E R11, desc[UR4][R4.64+0x4] ;  /* 0x00000404040b7981 */ /* 0x000f62000c1e1900 */
[----:B------:R-:W0:Y:S01]  /*0130*/  LDCU UR7, c[0x0][0x374] ;  /* 0x00006e80ff0777ac */ /* 0x000e220008000800 */
[----:B--2---:R-:W-:-:S04]  /*0140*/  FADD R0, RZ, R0 ;  /* 0x00000000ff007221 */ /* 0x004fc80000000000 */
[----:B---3--:R-:W-:Y:S01]  /*0150*/  FADD R9, R0, R9 ;  /* 0x0000000900097221 */ /* 0x008fe20000000000 */
[----:B0-----:R-:W-:-:S03]  /*0160*/  IMAD R0, R13, UR7, R10 ;  /* 0x000000070d007c24 */ /* 0x001fc6000f8e020a */
[----:B----4-:R-:W-:Y:S01]  /*0170*/  FADD R8, R9, R8 ;  /* 0x0000000809087221 */ /* 0x010fe20000000000 */
[----:B------:R-:W-:-:S03]  /*0180*/  IMAD R9, R0, UR6, R15 ;  /* 0x0000000600097c24 */ /* 0x000fc6000f8e020f */
[----:B-----5:R-:W-:Y:S01]  /*0190*/  FADD R8, R8, R11 ;  /* 0x0000000b08087221 */ /* 0x020fe20000000000 */
[----:B-1----:R-:W-:-:S04]  /*01a0*/  IMAD.WIDE R2, R9, 0x4, R6 ;  /* 0x0000000409027825 */ /* 0x002fc800078e0206 */
[----:B------:R-:W-:-:S05]  /*01b0*/  FMUL R5, R8, 0.25 ;  /* 0x3e80000008057820 */ /* 0x000fca0000400000 */
[----:B------:R-:W-:Y:S01]  /*01c0*/  STG.E desc[UR4][R2.64], R5 ;  /* 0x0000000502007986 */ /* 0x000fe2000c101904 */
[----:B------:R-:W-:Y:S05]  /*01d0*/  EXIT ;  /* 0x000000000000794d */ /* 0x000fea0003800000 */
.L_x_0:
[----:B------:R-:W-:-:S00]  /*01e0*/  BRA `(.L_x_0) ;  /* 0xfffffffc00fc7947 */ /* 0x000fc0000383ffff */
[----:B------:R-:W-:-:S00]  /*01f0*/  NOP ;  /* 0x0000000000007918 */ /* 0x000fc00000000000 */
        /* <DEDUP_REMOVED lines=8> */
.L_x_15:


//--------------------- .text._Z16Convolution2DGPUPfS_S_ii --------------------------
	.section	.text._Z16Convolution2DGPUPfS_S_ii,"ax",@progbits
	.align	128
        .global         _Z16Convolution2DGPUPfS_S_ii
        .type           _Z16Convolution2DGPUPfS_S_ii,@function
        .size           _Z16Convolution2DGPUPfS_S_ii,(.L_x_16 - _Z16Convolution2DGPUPfS_S_ii)
        .other          _Z16Convolution2DGPUPfS_S_ii,@"STO_CUDA_ENTRY STV_DEFAULT"
_Z16Convolution2DGPUPfS_S_ii:
.text._Z16Convolution2DGPUPfS_S_ii:
[----:B------:R-:W-:Y:S08]  /*0000*/  LDC R1, c[0x0][0x37c] ;  /* 0x0000df00ff017b82 */ /* 0x000ff00000000800 */
[----:B------:R-:W0:Y:S01]  /*0010*/  LDC R6, c[0x0][0x39c] ;  /* 0x0000e700ff067b82 */ /* 0x000e220000000800 */
[----:B------:R-:W1:Y:S01]  /*0020*/  S2R R7, SR_CTAID.X ;  /* 0x0000000000077919 */ /* 0x000e620000002500 */
[----:B------:R-:W2:Y:S01]  /*0030*/  LDCU.64 UR8, c[0x0][0x358] ;  /* 0x00006b00ff0877ac */ /* 0x000ea20008000a00 */
[----:B------:R-:W-:-:S05]  /*0040*/  HFMA2 R14, -RZ, RZ, 0, 0 ;  /* 0x00000000ff0e7431 */ /* 0x000fca00000001ff */
[----:B------:R-:W3:Y:S08]  /*0050*/  S2UR UR4, SR_CTAID.Z ;  /* 0x00000000000479c3 */ /* 0x000ef00000002700 */
[----:B------:R-:W4:Y:S01]  /*0060*/  S2UR UR5, SR_CTAID.Y ;  /* 0x00000000000579c3 */ /* 0x000f220000002600 */
[----:B0-----:R-:W-:-:S13]  /*0070*/  ISETP.GE.AND P0, PT, R6, 0x1, PT ;  /* 0x000000010600780c */ /* 0x001fda0003f06270 */
[----:B-1234-:R-:W-:Y:S05]  /*0080*/  @!P0 BRA `(.L_x_1) ;  /* 0x00000008007c8947 */ /* 0x01efea0003800000 */
[C---:B------:R-:W-:Y:S02]  /*0090*/  LOP3.LUT R0, R6.reuse, 0x7ffffff0, RZ, 0xc0, !PT ;  /* 0x7ffffff006007812 */ /* 0x040fe400078ec0ff */
[C---:B------:R-:W-:Y:S02]  /*00a0*/  LOP3.LUT R22, R6.reuse, 0xf, RZ, 0xc0, !PT ;  /* 0x0000000f06167812 */ /* 0x040fe400078ec0ff */
[C---:B------:R-:W-:Y:S02]  /*00b0*/  LOP3.LUT R24, R6.reuse, 0x7, RZ, 0xc0, !PT ;  /* 0x0000000706187812 */ /* 0x040fe400078ec0ff */
[----:B------:R-:W-:Y:S02]  /*00c0*/  LOP3.LUT R6, R6, 0x3, RZ, 0xc0, !PT ;  /* 0x0000000306067812 */ /* 0x000fe400078ec0ff */
[----:B------:R-:W-:Y:S02]  /*00d0*/  MOV R14, RZ ;  /* 0x000000ff000e7202 */ /* 0x000fe40000000f00 */
[----:B------:R-:W-:-:S02]  /*00e0*/  MOV R8, RZ ;  /* 0x000000ff00087202 */ /* 0x000fc40000000f00 */
[----:B------:R-:W-:-:S07]  /*00f0*/  IADD3 R10, PT, PT, -R0, RZ, RZ ;  /* 0x000000ff000a7210 */ /* 0x000fce0007ffe1ff */
.L_x_7:
[----:B------:R-:W0:Y:S01]  /*0100*/  LDC.64 R2, c[0x0][0x398] ;  /* 0x0000e600ff027b82 */ /* 0x000e220000000a00 */
[C---:B------:R-:W-:Y:S02]  /*0110*/  IADD3 R11, PT, PT, R8.reuse, UR5, RZ ;  /* 0x00000005080b7c10 */ /* 0x040fe4000fffe0ff */
[----:B------:R-:W-:Y:S02]  /*0120*/  MOV R9, RZ ;  /* 0x000000ff00097202 */ /* 0x000fe40000000f00 */
[C---:B0-----:R-:W-:Y:S01]  /*0130*/  ISETP.GE.U32.AND P1, PT, R3.reuse, 0x10, PT ;  /* 0x000000100300780c */ /* 0x041fe20003f26070 */
[----:B------:R-:W-:Y:S01]  /*0140*/  IMAD R12, R3, UR4, R8 ;  /* 0x00000004030c7c24 */ /* 0x000fe2000f8e0208 */
[----:B------:R-:W-:Y:S01]  /*0150*/  IADD3 R8, PT, PT, R8, 0x1, RZ ;  /* 0x0000000108087810 */ /* 0x000fe20007ffe0ff */
[----:B------:R-:W-:Y:S02]  /*0160*/  IMAD R11, R11, R2, R7 ;  /* 0x000000020b0b7224 */ /* 0x000fe400078e0207 */
[-C--:B------:R-:W-:Y:S01]  /*0170*/  IMAD R12, R12, R3.reuse, RZ ;  /* 0x000000030c0c7224 */ /* 0x080fe200078e02ff */
[----:B------:R-:W-:-:S07]  /*0180*/  ISETP.NE.AND P0, PT, R8, R3, PT ;  /* 0x000000030800720c */ /* 0x000fce0003f05270 */
[----:B------:R-:W-:Y:S06]  /*0190*/  @!P1 BRA `(.L_x_2) ;  /* 0x0000000000f49947 */ /* 0x000fec0003800000 */
[----:B------:R-:W-:Y:S02]  /*01a0*/  MOV R9, R12 ;  /* 0x0000000c00097202 */ /* 0x000fe40000000f00 */
[----:B------:R-:W-:Y:S02]  /*01b0*/  MOV R15, R11 ;  /* 0x0000000b000f7202 */ /* 0x000fe40000000f00 */
[----:B------:R-:W-:-:S07]  /*01c0*/  MOV R13, R10 ;  /* 0x0000000a000d7202 */ /* 0x000fce0000000f00 */
.L_x_3:
[----:B------:R-:W0:Y:S08]  /*01d0*/  LDC.64 R2, c[0x0][0x380] ;  /* 0x0000e000ff027b82 */ /* 0x000e300000000a00 */
[----:B------:R-:W1:Y:S01]  /*01e0*/  LDC.64 R4, c[0x0][0x388] ;  /* 0x0000e200ff047b82 */ /* 0x000e620000000a00 */
[----:B0-----:R-:W-:-:S05]  /*01f0*/  IMAD.WIDE R2, R15, 0x4, R2 ;  /* 0x000000040f027825 */ /* 0x001fca00078e0202 */
[----:B------:R-:W2:Y:S01]  /*0200*/  LDG.E R19, desc[UR8][R2.64] ;  /* 0x0000000802137981 */ /* 0x000ea2000c1e1900 */
[----:B-1----:R-:W-:-:S03]  /*0210*/  IMAD.WIDE R4, R9, 0x4, R4 ;  /* 0x0000000409047825 */ /* 0x002fc600078e0204 */
[----:B------:R-:W3:Y:S04]  /*0220*/  LDG.E R23, desc[UR8][R2.64+0x4] ;  /* 0x0000040802177981 */ /* 0x000ee8000c1e1900 */
[----:B------:R-:W2:Y:S04]  /*0230*/  LDG.E R16, desc[UR8][R4.64] ;  /* 0x0000000804107981 */ /* 0x000ea8000c1e1900 */
[----:B------:R-:W3:Y:S04]  /*0240*/  LDG.E R26, desc[UR8][R4.64+0x4] ;  /* 0x00000408041a7981 */ /* 0x000ee8000c1e1900 */
[----:B------:R-:W4:Y:S04]  /*0250*/  LDG.E R18, desc[UR8][R2.64+0x8] ;  /* 0x0000080802127981 */ /* 0x000f28000c1e1900 */
[----:B------:R-:W4:Y:S04]  /*0260*/  LDG.E R21, desc[UR8][R4.64+0x8] ;  /* 0x0000080804157981 */ /* 0x000f28000c1e1900 */
[----:B------:R-:W5:Y:S04]  /*0270*/  LDG.E R20, desc[UR8][R2.64+0xc] ;  /* 0x00000c0802147981 */ /* 0x000f68000c1e1900 */
[----:B------:R-:W5:Y:S04]  /*0280*/  LDG.E R17, desc[UR8][R4.64+0xc] ;  /* 0x00000c0804117981 */ /* 0x000f68000c1e1900 */
[----:B------:R-:W5:Y:S04]  /*0290*/  LDG.E R25, desc[UR8][R4.64+0x10] ;  /* 0x0000100804197981 */ /* 0x000f68000c1e1900 */
[----:B------:R-:W5:Y:S04]  /*02a0*/  LDG.E R27, desc[UR8][R4.64+0x38] ;  /* 0x00003808041b7981 */ /* 0x000f68000c1e1900 */
[----:B------:R-:W5:Y:S01]  /*02b0*/  LDG.E R28, desc[UR8][R4.64+0x3c] ;  /* 0x00003c08041c7981 */ /* 0x000f62000c1e1900 */
[----:B--2---:R-:W-:-:S03]  /*02c0*/  FFMA R16, R19, R16, R14 ;  /* 0x0000001013107223 */ /* 0x004fc6000000000e */
[----:B------:R-:W2:Y:S01]  /*02d0*/  LDG.E R14, desc[UR8][R2.64+0x10] ;  /* 0x00001008020e7981 */ /* 0x000ea2000c1e1900 */
[----:B---3--:R-:W-:-:S03]  /*02e0*/  FFMA R23, R23, R26, R16 ;  /* 0x0000001a17177223 */ /* 0x008fc60000000010 */
[----:B------:R-:W3:Y:S04]  /*02f0*/  LDG.E R16, desc[UR8][R2.64+0x14] ;  /* 0x0000140802107981 */ /* 0x000ee8000c1e1900 */
[----:B------:R-:W3:Y:S01]  /*0300*/  LDG.E R19, desc[UR8][R4.64+0x14] ;  /* 0x0000140804137981 */ /* 0x000ee2000c1e1900 */
[----:B----4-:R-:W-:-:S03]  /*0310*/  FFMA R23, R18, R21, R23 ;  /* 0x0000001512177223 */ /* 0x010fc60000000017 */
[----:B------:R-:W4:Y:S04]  /*0320*/  LDG.E R18, desc[UR8][R2.64+0x18] ;  /* 0x0000180802127981 */ /* 0x000f28000c1e1900 */
[----:B------:R-:W4:Y:S01]  /*0330*/  LDG.E R21, desc[UR8][R4.64+0x18] ;  /* 0x0000180804157981 */ /* 0x000f22000c1e1900 */
[----:B-----5:R-:W-:-:S03]  /*0340*/  FFMA R17, R20, R17, R23 ;  /* 0x0000001114117223 */ /* 0x020fc60000000017 */
[----:B------:R-:W5:Y:S04]  /*0350*/  LDG.E R20, desc[UR8][R2.64+0x1c] ;  /* 0x00001c0802147981 */ /* 0x000f68000c1e1900 */
[----:B------:R-:W5:Y:S04]  /*0360*/  LDG.E R23, desc[UR8][R4.64+0x1c] ;  /* 0x00001c0804177981 */ /* 0x000f68000c1e1900 */
[----:B------:R-:W5:Y:S01]  /*0370*/  LDG.E R26, desc[UR8][R4.64+0x34] ;  /* 0x00003408041a7981 */ /* 0x000f62000c1e1900 */
[----:B--2---:R-:W-:-:S03]  /*0380*/  FFMA R25, R14, R25, R17 ;  /* 0x000000190e197223 */ /* 0x004fc60000000011 */
[----:B------:R-:W2:Y:S04]  /*0390*/  LDG.E R14, desc[UR8][R2.64+0x20] ;  /* 0x00002008020e7981 */ /* 0x000ea8000c1e1900 */
        /* <DEDUP_REMOVED lines=9> */
[----:B------:R-:W5:Y:S01]  /*0430*/  LDG.E R23, desc[UR8][R4.64+0x2c] ;  /* 0x00002c0804177981 */ /* 0x000f62000c1e1900 */
[----:B--2---:R-:W-:-:S03]  /*0440*/  FFMA R25, R14, R17, R25 ;  /* 0x000000110e197223 */ /* 0x004fc60000000019 */
[----:B------:R-:W2:Y:S04]  /*0450*/  LDG.E R14, desc[UR8][R2.64+0x30] ;  /* 0x00003008020e7981 */ /* 0x000ea8000c1e1900 */
[----:B------:R-:W2:Y:S01]  /*0460*/  LDG.E R17, desc[UR8][R4.64+0x30] ;  /* 0x0000300804117981 */ /* 0x000ea2000c1e1900 */
[----:B---3--:R-:W-:-:S03]  /*0470*/  FFMA R29, R16, R19, R25 ;  /* 0x00000013101d7223 */ /* 0x008fc60000000019 */
[----:B------:R-:W3:Y:S04]  /*0480*/  LDG.E R19, desc[UR8][R2.64+0x34] ;  /* 0x0000340802137981 */ /* 0x000ee8000c1e1900 */
[----:B------:R-:W3:Y:S04]  /*0490*/  LDG.E R16, desc[UR8][R2.64+0x38] ;  /* 0x0000380802107981 */ /* 0x000ee8000c1e1900 */
[----:B------:R-:W3:Y:S01]  /*04a0*/  LDG.E R25, desc[UR8][R2.64+0x3c] ;  /* 0x00003c0802197981 */ /* 0x000ee2000c1e1900 */
[----:B----4-:R-:W-:Y:S01]  /*04b0*/  FFMA R21, R21, R18, R29 ;  /* 0x0000001215157223 */ /* 0x010fe2000000001d */
[----:B------:R-:W-:-:S03]  /*04c0*/  IADD3 R13, PT, PT, R13, 0x10, RZ ;  /* 0x000000100d0d7810 */ /* 0x000fc60007ffe0ff */
[----:B-----5:R-:W-:Y:S01]  /*04d0*/  FFMA R21, R20, R23, R21 ;  /* 0x0000001714157223 */ /* 0x020fe20000000015 */
[----:B------:R-:W-:Y:S02]  /*04e0*/  ISETP.NE.AND P1, PT, R13, RZ, PT ;  /* 0x000000ff0d00720c */ /* 0x000fe40003f25270 */
[----:B------:R-:W-:Y:S02]  /*04f0*/  IADD3 R15, PT, PT, R15, 0x10, RZ ;  /* 0x000000100f0f7810 */ /* 0x000fe40007ffe0ff */
[----:B------:R-:W-:Y:S01]  /*0500*/  IADD3 R9, PT, PT, R9, 0x10, RZ ;  /* 0x0000001009097810 */ /* 0x000fe20007ffe0ff */
[----:B--2---:R-:W-:-:S04]  /*0510*/  FFMA R14, R14, R17, R21 ;  /* 0x000000110e0e7223 */ /* 0x004fc80000000015 */
[----:B---3--:R-:W-:-:S04]  /*0520*/  FFMA R19, R19, R26, R14 ;  /* 0x0000001a13137223 */ /* 0x008fc8000000000e */
[----:B------:R-:W-:-:S04]  /*0530*/  FFMA R16, R16, R27, R19 ;  /* 0x0000001b10107223 */ /* 0x000fc80000000013 */
[----:B------:R-:W-:Y:S01]  /*0540*/  FFMA R14, R25, R28, R16 ;  /* 0x0000001c190e7223 */ /* 0x000fe20000000010 */
[----:B------:R-:W-:Y:S06]  /*0550*/  @P1 BRA `(.L_x_3) ;  /* 0xfffffffc001c1947 */ /* 0x000fec000383ffff */
[----:B------:R-:W-:-:S07]  /*0560*/  MOV R9, R0 ;  /* 0x0000000000097202 */ /* 0x000fce0000000f00 */
.L_x_2:
[----:B------:R-:W-:-:S13]  /*0570*/  ISETP.NE.AND P1, PT, R22, RZ, PT ;  /* 0x000000ff1600720c */ /* 0x000fda0003f25270 */
[----:B------:R-:W-:Y:S05]  /*0580*/  @!P1 BRA `(.L_x_4) ;  /* 0x0000000400389947 */ /* 0x000fea0003800000 */
[----:B------:R-:W-:Y:S02]  /*0590*/  IADD3 R2, PT, PT, R22, -0x1, RZ ;  /* 0xffffffff16027810 */ /* 0x000fe40007ffe0ff */
[----:B------:R-:W-:Y:S02]  /*05a0*/  ISETP.NE.AND P2, PT, R24, RZ, PT ;  /* 0x000000ff1800720c */ /* 0x000fe40003f45270 */
[----:B------:R-:W-:-:S13]  /*05b0*/  ISETP.GE.U32.AND P1, PT, R2, 0x7, PT ;  /* 0x000000070200780c */ /* 0x000fda0003f26070 */
[----:B------:R-:W-:Y:S05]  /*05c0*/  @!P1 BRA `(.L_x_5) ;  /* 0x00000000007c9947 */ /* 0x000fea0003800000 */
[----:B------:R-:W0:Y:S01]  /*05d0*/  LDC.64 R2, c[0x0][0x380] ;  /* 0x0000e000ff027b82 */ /* 0x000e220000000a00 */
[-C--:B------:R-:W-:Y:S02]  /*05e0*/  IADD3 R13, PT, PT, R11, R9.reuse, RZ ;  /* 0x000000090b0d7210 */ /* 0x080fe40007ffe0ff */
[----:B------:R-:W-:-:S05]  /*05f0*/  IADD3 R15, PT, PT, R12, R9, RZ ;  /* 0x000000090c0f7210 */ /* 0x000fca0007ffe0ff */
        /* <DEDUP_REMOVED lines=13> */
[----:B------:R-:W5:Y:S04]  /*06d0*/  LDG.E R25, desc[UR8][R4.64+0x18] ;  /* 0x0000180804197981 */ /* 0x000f68000c1e1900 */
[----:B------:R-:W5:Y:S04]  /*06e0*/  LDG.E R23, desc[UR8][R2.64+0x1c] ;  /* 0x00001c0802177981 */ /* 0x000f68000c1e1900 */
[----:B------:R-:W5:Y:S01]  /*06f0*/  LDG.E R27, desc[UR8][R4.64+0x1c] ;  /* 0x00001c08041b7981 */ /* 0x000f62000c1e1900 */
[----:B--2---:R-:W-:-:S03]  /*0700*/  FFMA R29, R19, R21, R14 ;  /* 0x00000015131d7223 */ /* 0x004fc6000000000e */
[----:B------:R-:W2:Y:S04]  /*0710*/  LDG.E R21, desc[UR8][R2.64+0x10] ;  /* 0x0000100802157981 */ /* 0x000ea8000c1e1900 */
[----:B------:R-:W2:Y:S04]  /*0720*/  LDG.E R19, desc[UR8][R2.64+0x14] ;  /* 0x0000140802137981 */ /* 0x000ea8000c1e1900 */
[----:B------:R-:W2:Y:S01]  /*0730*/  LDG.E R14, desc[UR8][R2.64+0x18] ;  /* 0x00001808020e7981 */ /* 0x000ea2000c1e1900 */
[----:B---3--:R-:W-:-:S04]  /*0740*/  FFMA R16, R13, R16, R29 ;  /* 0x000000100d107223 */ /* 0x008fc8000000001d */
[----:B----4-:R-:W-:-:S04]  /*0750*/  FFMA R16, R15, R18, R16 ;  /* 0x000000120f107223 */ /* 0x010fc80000000010 */
[----:B-----5:R-:W-:Y:S01]  /*0760*/  FFMA R16, R17, R20, R16 ;  /* 0x0000001411107223 */ /* 0x020fe20000000010 */
[----:B------:R-:W-:-:S03]  /*0770*/  IADD3 R9, PT, PT, R9, 0x8, RZ ;  /* 0x0000000809097810 */ /* 0x000fc60007ffe0ff */
[----:B--2---:R-:W-:-:S04]  /*0780*/  FFMA R16, R21, R26, R16 ;  /* 0x0000001a15107223 */ /* 0x004fc80000000010 */
[----:B------:R-:W-:-:S04]  /*0790*/  FFMA R19, R19, R28, R16 ;  /* 0x0000001c13137223 */ /* 0x000fc80000000010 */
[----:B------:R-:W-:-:S04]  /*07a0*/  FFMA R14, R14, R25, R19 ;  /* 0x000000190e0e7223 */ /* 0x000fc80000000013 */
[----:B------:R-:W-:-:S07]  /*07b0*/  FFMA R14, R23, R27, R14 ;  /* 0x0000001b170e7223 */ /* 0x000fce000000000e */
.L_x_5:
        /* <DEDUP_REMOVED lines=18> */
[----:B------:R-:W5:Y:S01]  /*08e0*/  LDG.E R21, desc[UR8][R2.64+0xc] ;  /* 0x00000c0802157981 */ /* 0x000f62000c1e1900 */
[----:B------:R-:W-:Y:S01]  /*08f0*/  IADD3 R9, PT, PT, R9, 0x4, RZ ;  /* 0x0000000409097810 */ /* 0x000fe20007ffe0ff */
[----:B--2---:R-:W-:-:S04]  /*0900*/  FFMA R13, R13, R15, R14 ;  /* 0x0000000f0d0d7223 */ /* 0x004fc8000000000e */
[----:B---3--:R-:W-:-:S04]  /*0910*/  FFMA R13, R16, R17, R13 ;  /* 0x00000011100d7223 */ /* 0x008fc8000000000d */
[----:B----4-:R-:W-:-:S04]  /*0920*/  FFMA R13, R18, R19, R13 ;  /* 0x00000013120d7223 */ /* 0x010fc8000000000d */
[----:B-----5:R-:W-:-:S07]  /*0930*/  FFMA R14, R20, R21, R13 ;  /* 0x00000015140e7223 */ /* 0x020fce000000000d */
.L_x_6:
[----:B------:R-:W-:Y:S05]  /*0940*/  @!P2 BRA `(.L_x_4) ;  /* 0x000000000048a947 */ /* 0x000fea0003800000 */
[----:B------:R-:W0:Y:S01]  /*0950*/  LDC.64 R4, c[0x0][0x380] ;  /* 0x0000e000ff047b82 */ /* 0x000e220000000a00 */
[-C--:B------:R-:W-:Y:S02]  /*0960*/  IADD3 R11, PT, PT, R11, R9.reuse, RZ ;  /* 0x000000090b0b7210 */ /* 0x080fe40007ffe0ff */
[----:B------:R-:W-:-:S05]  /*0970*/  IADD3 R9, PT, PT, R12, R9, RZ ;  /* 0x000000090c097210 */ /* 0x000fca0007ffe0ff */
[----:B------:R-:W1:Y:S01]  /*0980*/  LDC.64 R2, c[0x0][0x388] ;  /* 0x0000e200ff027b82 */ /* 0x000e620000000a00 */
[----:B0-----:R-:W-:-:S04]  /*0990*/  IMAD.WIDE R4, R11, 0x4, R4 ;  /* 0x000000040b047825 */ /* 0x001fc800078e0204 */
[----:B-1----:R-:W-:Y:S02]  /*09a0*/  IMAD.WIDE R2, R9, 0x4, R2 ;  /* 0x0000000409027825 */ /* 0x002fe400078e0202 */
[----:B------:R-:W2:Y:S04]  /*09b0*/  LDG.E R9, desc[UR8][R4.64] ;  /* 0x0000000804097981 */ /* 0x000ea8000c1e1900 */
[----:B------:R-:W2:Y:S01]  /*09c0*/  LDG.E R11, desc[UR8][R2.64] ;  /* 0x00000008020b7981 */ /* 0x000ea2000c1e1900 */
[----:B------:R-:W-:Y:S01]  /*09d0*/  ISETP.NE.AND P1, PT, R6, 0x1, PT ;  /* 0x000000010600780c */ /* 0x000fe20003f25270 */
[----:B--2---:R-:W-:-:S12]  /*09e0*/  FFMA R14, R9, R11, R14 ;  /* 0x0000000b090e7223 */ /* 0x004fd8000000000e */
[----:B------:R-:W-:Y:S05]  /*09f0*/  @!P1 BRA `(.L_x_4) ;  /* 0x00000000001c9947 */ /* 0x000fea0003800000 */
[----:B------:R-:W-:Y:S01]  /*0a00*/  ISETP.NE.AND P1, PT, R6, 0x2, PT ;  /* 0x000000020600780c */ /* 0x000fe20003f25270 */
[----:B------:R-:W2:Y:S04]  /*0a10*/  LDG.E R9, desc[UR8][R4.64+0x4] ;  /* 0x0000040804097981 */ /* 0x000ea8000c1e1900 */
[----:B------:R-:W2:Y:S08]  /*0a20*/  LDG.E R11, desc[UR8][R2.64+0x4] ;  /* 0x00000408020b7981 */ /* 0x000eb0000c1e1900 */
[----:B------:R-:W3:Y:S04]  /*0a30*/  @P1 LDG.E R13, desc[UR8][R4.64+0x8] ;  /* 0x00000808040d1981 */ /* 0x000ee8000c1e1900 */
[----:B------:R-:W3:Y:S01]  /*0a40*/  @P1 LDG.E R12, desc[UR8][R2.64+0x8] ;  /* 0x00000808020c1981 */ /* 0x000ee2000c1e1900 */
[----:B--2---:R-:W-:-:S04]  /*0a50*/  FFMA R14, R9, R11, R14 ;  /* 0x0000000b090e7223 */ /* 0x004fc8000000000e */
[----:B---3--:R-:W-:-:S07]  /*0a60*/  @P1 FFMA R14, R13, R12, R14 ;  /* 0x0000000c0d0e1223 */ /* 0x008fce000000000e */
.L_x_4:
[----:B------:R-:W-:Y:S05]  /*0a70*/  @P0 BRA `(.L_x_7) ;  /* 0xfffffff400a00947 */ /* 0x000fea000383ffff */
.L_x_1:
[C---:B------:R-:W-:Y:S01]  /*0a80*/  FMUL R0, |R14|.reuse, 2.8853900432586669922 ;  /* 0x4038aa3b0e007820 */ /* 0x040fe20000400200 */
[----:B------:R-:W0:Y:S01]  /*0a90*/  LDCU UR6, c[0x0][0x374] ;  /* 0x00006e80ff0677ac */ /* 0x000e220008000800 */
[----:B------:R-:W1:Y:S01]  /*0aa0*/  LDC R8, c[0x0][0x370] ;  /* 0x0000dc00ff087b82 */ /* 0x000e620000000800 */
[----:B------:R-:W-:Y:S01]  /*0ab0*/  MOV R6, 0x3c80f082 ;  /* 0x3c80f08200067802 */ /* 0x000fe20000000f00 */
[C---:B------:R-:W-:Y:S01]  /*0ac0*/  FMUL R9, R14.reuse, R14 ;  /* 0x0000000e0e097220 */ /* 0x040fe20000400000 */
[----:B------:R-:W-:Y:S01]  /*0ad0*/  MOV R5, 0x3f800000 ;  /* 0x3f80000000057802 */ /* 0x000fe20000000f00 */
[----:B------:R-:W2:Y:S01]  /*0ae0*/  MUFU.EX2 R0, R0 ;  /* 0x0000000000007308 */ /* 0x000ea20000000800 */
[C---:B------:R-:W-:Y:S01]  /*0af0*/  FSETP.GE.AND P1, PT, |R14|.reuse, 0.60000002384185791016, PT ;  /* 0x3f19999a0e00780b */ /* 0x040fe20003f26200 */
[C---:B------:R-:W-:Y:S01]  /*0b00*/  FFMA R6, R9.reuse, R6, -0.052303962409496307373 ;  /* 0xbd563cae09067423 */ /* 0x040fe20000000006 */
[----:B------:R-:W-:Y:S01]  /*0b10*/  FSETP.GE.AND P0, PT, |R14|, 9.010913848876953125, PT ;  /* 0x41102cb40e00780b */ /* 0x000fe20003f06200 */
[----:B------:R-:W3:Y:S01]  /*0b20*/  LDC.64 R2, c[0x0][0x390] ;  /* 0x0000e400ff027b82 */ /* 0x000ee20000000a00 */
[----:B0-----:R-:W-:Y:S01]  /*0b30*/  UIMAD UR4, UR4, UR6, UR5 ;  /* 0x00000006040472a4 */ /* 0x001fe2000f8e0205 */
[----:B--2---:R-:W-:Y:S01]  /*0b40*/  FADD R4, R0, 1 ;  /* 0x3f80000000047421 */ /* 0x004fe20000000000 */
[----:B------:R-:W-:-:S04]  /*0b50*/  FFMA R0, R9, R6, 0.1331529766321182251 ;  /* 0x3e08594109007423 */ /* 0x000fc80000000006 */
[----:B-1----:R-:W-:Y:S02]  /*0b60*/  IMAD R7, R8, UR4, R7 ;  /* 0x0000000408077c24 */ /* 0x002fe4000f8e0207 */
[C---:B------:R-:W-:Y:S01]  /*0b70*/  FFMA R0, R9.reuse, R0, -0.33332768082618713379 ;  /* 0xbeaaa9ed09007423 */ /* 0x040fe20000000000 */
[----:B------:R-:W0:Y:S03]  /*0b80*/  MUFU.RCP R4, R4 ;  /* 0x0000000400047308 */ /* 0x000e260000001000 */
[----:B------:R-:W-:Y:S01]  /*0b90*/  FFMA R9, R9, R0, RZ ;  /* 0x0000000009097223 */ /* 0x000fe200000000ff */
[----:B---3--:R-:W-:-:S04]  /*0ba0*/  IMAD.WIDE R2, R7, 0x4, R2 ;  /* 0x0000000407027825 */ /* 0x008fc800078e0202 */
[----:B0-----:R-:W-:-:S05]  /*0bb0*/  FFMA R5, R4, -2, R5 ;  /* 0xc000000004057823 */ /* 0x001fca0000000005 */
[----:B------:R-:W-:-:S04]  /*0bc0*/  FSEL R5, R5, 1, !P0 ;  /* 0x3f80000005057808 */ /* 0x000fc80004000000 */
[--C-:B------:R-:W-:Y:S01]  /*0bd0*/  LOP3.LUT R5, R5, 0x80000000, R14.reuse, 0xb8, !PT ;  /* 0x8000000005057812 */ /* 0x100fe200078eb80e */
[----:B------:R-:W-:-:S05]  /*0be0*/  @!P1 FFMA R5, R9, R14, R14 ;  /* 0x0000000e09059223 */ /* 0x000fca000000000e */
[----:B------:R-:W-:Y:S01]  /*0bf0*/  STG.E desc[UR8][R2.64], R5 ;  /* 0x0000000502007986 */ /* 0x000fe2000c101908 */
[----:B------:R-:W-:Y:S05]  /*0c00*/  EXIT ;  /* 0x000000000000794d */ /* 0x000fea0003800000 */
.L_x_8:
        /* <DEDUP_REMOVED lines=15> */
.L_x_16:


//--------------------- .text._Z14cudaMatrixMultPfS_S_i --------------------------
	.section	.text._Z14cudaMatrixMultPfS_S_i,"ax",@progbits
	.align	128
        .global         _Z14cudaMatrixMultPfS_S_i
        .type           _Z14cudaMatrixMultPfS_S_i,@function
        .size           _Z14cudaMatrixMultPfS_S_i,(.L_x_17 - _Z14cudaMatrixMultPfS_S_i)
        .other          _Z14cudaMatrixMultPfS_S_i,@"STO_CUDA_ENTRY STV_DEFAULT"
_Z14cudaMatrixMultPfS_S_i:
.text._Z14cudaMatrixMultPfS_S_i:
[----:B------:R-:W-:Y:S01]  /*0000*/  LDC R1, c[0x0][0x37c] ;  /* 0x0000df00ff017b82 */ /* 0x000fe20000000800 */
[----:B------:R-:W0:Y:S07]  /*0010*/  S2R R0, SR_TID.X ;  /* 0x0000000000007919 */ /* 0x000e2e0000002100 */
[----:B------:R-:W0:Y:S08]  /*0020*/  S2UR UR4, SR_CTAID.X ;  /* 0x00000000000479c3 */ /* 0x000e300000002500 */
[----:B------:R-:W1:Y:S01]  /*0030*/  LDC R15, c[0x0][0x398] ;  /* 0x0000e600ff0f7b82 */ /* 0x000e620000000800 */
[----:B0-----:R-:W-:-:S04]  /*0040*/  VIMNMX R2, PT, PT, R0, UR4, !PT ;  /* 0x0000000400027c48 */ /* 0x001fc8000ffe0100 */
[----:B-1----:R-:W-:-:S13]  /*0050*/  ISETP.GE.AND P0, PT, R2, R15, PT ;  /* 0x0000000f0200720c */ /* 0x002fda0003f06270 */
[----:B------:R-:W-:Y:S05]  /*0060*/  @P0 EXIT ;  /* 0x000000000000094d */ /* 0x000fea0003800000 */
[C---:B------:R-:W-:Y:S01]  /*0070*/  IADD3 R2, PT, PT, R15.reuse, -0x1, RZ ;  /* 0xffffffff0f027810 */ /* 0x040fe20007ffe0ff */
[----:B------:R-:W0:Y:S01]  /*0080*/  LDCU.64 UR6, c[0x0][0x358] ;  /* 0x00006b00ff0677ac */ /* 0x000e220008000a00 */
[C---:B------:R-:W-:Y:S01]  /*0090*/  LOP3.LUT R25, R15.reuse, 0x7, RZ, 0xc0, !PT ;  /* 0x000000070f197812 */ /* 0x040fe200078ec0ff */
[----:B------:R-:W-:Y:S01]  /*00a0*/  HFMA2 R21, -RZ, RZ, 0, 0 ;  /* 0x00000000ff157431 */ /* 0x000fe200000001ff */
[----:B------:R-:W-:Y:S01]  /*00b0*/  ISETP.GE.U32.AND P1, PT, R2, 0x7, PT ;  /* 0x000000070200780c */ /* 0x000fe20003f26070 */
[----:B------:R-:W-:Y:S01]  /*00c0*/  IMAD R17, R15, UR4, RZ ;  /* 0x000000040f117c24 */ /* 0x000fe2000f8e02ff */
[----:B------:R-:W-:Y:S02]  /*00d0*/  ISETP.NE.AND P0, PT, R25, RZ, PT ;  /* 0x000000ff1900720c */ /* 0x000fe40003f05270 */
[----:B------:R-:W-:-:S09]  /*00e0*/  MOV R16, RZ ;  /* 0x000000ff00107202 */ /* 0x000fd20000000f00 */
[----:B------:R-:W-:Y:S05]  /*00f0*/  @!P1 BRA `(.L_x_9) ;  /* 0x0000000000b49947 */ /* 0x000fea0003800000 */
[----:B------:R-:W-:Y:S02]  /*0100*/  LOP3.LUT R16, R15, 0xfffffff8, RZ, 0xc0, !PT ;  /* 0xfffffff80f107812 */ /* 0x000fe400078ec0ff */
[----:B------:R-:W-:Y:S02]  /*0110*/  MOV R21, RZ ;  /* 0x000000ff00157202 */ /* 0x000fe40000000f00 */
[----:B------:R-:W-:Y:S02]  /*0120*/  MOV R18, R17 ;  /* 0x0000001100127202 */ /* 0x000fe40000000f00 */
[----:B------:R-:W-:Y:S02]  /*0130*/  MOV R14, R0 ;  /* 0x00000000000e7202 */ /* 0x000fe40000000f00 */
[----:B------:R-:W-:-:S07]  /*0140*/  IADD3 R19, PT, PT, -R16, RZ, RZ ;  /* 0x000000ff10137210 */ /* 0x000fce0007ffe1ff */
.L_x_10:
[----:B------:R-:W1:Y:S08]  /*0150*/  LDC.64 R8, c[0x0][0x388] ;  /* 0x0000e200ff087b82 */ /* 0x000e700000000a00 */
[----:B------:R-:W2:Y:S01]  /*0160*/  LDC.64 R2, c[0x0][0x380] ;  /* 0x0000e000ff027b82 */ /* 0x000ea20000000a00 */
[----:B-1----:R-:W-:-:S05]  /*0170*/  IMAD.WIDE R8, R14, 0x4, R8 ;  /* 0x000000040e087825 */ /* 0x002fca00078e0208 */
[----:B0-----:R0:W3:Y:S01]  /*0180*/  LDG.E R20, desc[UR6][R8.64] ;  /* 0x0000000608147981 */ /* 0x0010e2000c1e1900 */
[----:B------:R-:W-:-:S04]  /*0190*/  IMAD.WIDE R12, R15, 0x4, R8 ;  /* 0x000000040f0c7825 */ /* 0x000fc800078e0208 */
[----:B--2---:R-:W-:Y:S01]  /*01a0*/  IMAD.WIDE R2, R18, 0x4, R2 ;  /* 0x0000000412027825 */ /* 0x004fe200078e0202 */
[----:B------:R1:W2:Y:S03]  /*01b0*/  LDG.E R23, desc[UR6][R12.64] ;  /* 0x000000060c177981 */ /* 0x0002a6000c1e1900 */
[C---:B------:R-:W-:Y:S01]  /*01c0*/  IMAD.WIDE R4, R15.reuse, 0x4, R12 ;  /* 0x000000040f047825 */ /* 0x040fe200078e020c */
[----:B------:R-:W3:Y:S04]  /*01d0*/  LDG.E R22, desc[UR6][R2.64] ;  /* 0x0000000602167981 */ /* 0x000ee8000c1e1900 */
[----:B------:R-:W2:Y:S01]  /*01e0*/  LDG.E R24, desc[UR6][R2.64+0x4] ;  /* 0x0000040602187981 */ /* 0x000ea2000c1e1900 */
[----:B------:R-:W-:-:S03]  /*01f0*/  IMAD.WIDE R6, R15, 0x4, R4 ;  /* 0x000000040f067825 */ /* 0x000fc600078e0204 */
[----:B------:R4:W5:Y:S01]  /*0200*/  LDG.E R27, desc[UR6][R4.64] ;  /* 0x00000006041b7981 */ /* 0x000962000c1e1900 */
[----:B0-----:R-:W-:-:S03]  /*0210*/  IMAD.WIDE R8, R15, 0x4, R6 ;  /* 0x000000040f087825 */ /* 0x001fc600078e0206 */
[----:B------:R-:W5:Y:S04]  /*0220*/  LDG.E R26, desc[UR6][R2.64+0x8] ;  /* 0x00000806021a7981 */ /* 0x000f68000c1e1900 */
[----:B------:R-:W5:Y:S01]  /*0230*/  LDG.E R7, desc[UR6][R6.64] ;  /* 0x0000000606077981 */ /* 0x000f62000c1e1900 */
[----:B------:R-:W-:-:S03]  /*0240*/  IMAD.WIDE R10, R15, 0x4, R8 ;  /* 0x000000040f0a7825 */ /* 0x000fc600078e0208 */
[----:B------:R-:W5:Y:S01]  /*0250*/  LDG.E R28, desc[UR6][R2.64+0xc] ;  /* 0x00000c06021c7981 */ /* 0x000f62000c1e1900 */
[----:B-1----:R-:W-:-:S03]  /*0260*/  IMAD.WIDE R12, R15, 0x4, R10 ;  /* 0x000000040f0c7825 */ /* 0x002fc600078e020a */
[----:B------:R-:W5:Y:S04]  /*0270*/  LDG.E R9, desc[UR6][R8.64] ;  /* 0x0000000608097981 */ /* 0x000f68000c1e1900 */
[----:B------:R-:W5:Y:S01]  /*0280*/  LDG.E R6, desc[UR6][R2.64+0x10] ;  /* 0x0000100602067981 */ /* 0x000f62000c1e1900 */
[----:B----4-:R-:W-:-:S03]  /*0290*/  IMAD.WIDE R4, R15, 0x4, R12 ;  /* 0x000000040f047825 */ /* 0x010fc600078e020c */
[----:B------:R-:W4:Y:S04]  /*02a0*/  LDG.E R29, desc[UR6][R10.64] ;  /* 0x000000060a1d7981 */ /* 0x000f28000c1e1900 */
[----:B------:R-:W4:Y:S04]  /*02b0*/  LDG.E R8, desc[UR6][R2.64+0x18] ;  /* 0x0000180602087981 */ /* 0x000f28000c1e1900 */
[----:B------:R-:W4:Y:S04]  /*02c0*/  LDG.E R4, desc[UR6][R4.64] ;  /* 0x0000000604047981 */ /* 0x000f28000c1e1900 */
[----:B------:R-:W4:Y:S04]  /*02d0*/  LDG.E R10, desc[UR6][R2.64+0x14] ;  /* 0x00001406020a7981 */ /* 0x000f28000c1e1900 */
[----:B------:R-:W4:Y:S04]  /*02e0*/  LDG.E R11, desc[UR6][R2.64+0x1c] ;  /* 0x00001c06020b7981 */ /* 0x000f28000c1e1900 */
[----:B------:R-:W4:Y:S01]  /*02f0*/  LDG.E R3, desc[UR6][R12.64] ;  /* 0x000000060c037981 */ /* 0x000f22000c1e1900 */
[----:B------:R-:W-:-:S04]  /*0300*/  IADD3 R19, PT, PT, R19, 0x8, RZ ;  /* 0x0000000813137810 */ /* 0x000fc80007ffe0ff */
[----:B------:R-:W-:Y:S02]  /*0310*/  ISETP.NE.AND P1, PT, R19, RZ, PT ;  /* 0x000000ff1300720c */ /* 0x000fe40003f25270 */
[----:B------:R-:W-:Y:S02]  /*0320*/  IADD3 R18, PT, PT, R18, 0x8, RZ ;  /* 0x0000000812127810 */ /* 0x000fe40007ffe0ff */
[----:B------:R-:W-:Y:S01]  /*0330*/  LEA R14, R15, R14, 0x3 ;  /* 0x0000000e0f0e7211 */ /* 0x000fe200078e18ff */
[----:B---3--:R-:W-:-:S04]  /*0340*/  FFMA R21, R22, R20, R21 ;  /* 0x0000001416157223 */ /* 0x008fc80000000015 */
[----:B--2---:R-:W-:-:S04]  /*0350*/  FFMA R21, R24, R23, R21 ;  /* 0x0000001718157223 */ /* 0x004fc80000000015 */
[----:B-----5:R-:W-:-:S04]  /*0360*/  FFMA R21, R26, R27, R21 ;  /* 0x0000001b1a157223 */ /* 0x020fc80000000015 */
[----:B------:R-:W-:-:S04]  /*0370*/  FFMA R7, R28, R7, R21 ;  /* 0x000000071c077223 */ /* 0x000fc80000000015 */
[----:B------:R-:W-:-:S04]  /*0380*/  FFMA R7, R6, R9, R7 ;  /* 0x0000000906077223 */ /* 0x000fc80000000007 */
[----:B----4-:R-:W-:-:S04]  /*0390*/  FFMA R7, R10, R29, R7 ;  /* 0x0000001d0a077223 */ /* 0x010fc80000000007 */
[----:B------:R-:W-:-:S04]  /*03a0*/  FFMA R8, R8, R3, R7 ;  /* 0x0000000308087223 */ /* 0x000fc80000000007 */
[----:B------:R-:W-:Y:S01]  /*03b0*/  FFMA R21, R11, R4, R8 ;  /* 0x000000040b157223 */ /* 0x000fe20000000008 */
[----:B------:R-:W-:Y:S06]  /*03c0*/  @P1 BRA `(.L_x_10) ;  /* 0xfffffffc00601947 */ /* 0x000fec000383ffff */
.L_x_9:
[----:B------:R-:W-:Y:S05]  /*03d0*/  @!P0 BRA `(.L_x_11) ;  /* 0x0000000000d48947 */ /* 0x000fea0003800000 */
[----:B------:R-:W-:Y:S02]  /*03e0*/  ISETP.GE.U32.AND P0, PT, R25, 0x4, PT ;  /* 0x000000041900780c */ /* 0x000fe40003f06070 */
[----:B------:R-:W-:-:S04]  /*03f0*/  LOP3.LUT R13, R15, 0x3, RZ, 0xc0, !PT ;  /* 0x000000030f0d7812 */ /* 0x000fc800078ec0ff */
[----:B------:R-:W-:-:S07]  /*0400*/  ISETP.NE.AND P1, PT, R13, RZ, PT ;  /* 0x000000ff0d00720c */ /* 0x000fce0003f25270 */
[----:B------:R-:W-:Y:S06]  /*0410*/  @!P0 BRA `(.L_x_12) ;  /* 0x0000000000588947 */ /* 0x000fec0003800000 */
[----:B------:R-:W1:Y:S01]  /*0420*/  LDC.64 R6, c[0x0][0x388] ;  /* 0x0000e200ff067b82 */ /* 0x000e620000000a00 */
[----:B------:R-:W-:Y:S01]  /*0430*/  IMAD R9, R16, R15, R0 ;  /* 0x0000000f10097224 */ /* 0x000fe200078e0200 */
[----:B------:R-:W-:-:S06]  /*0440*/  IADD3 R5, PT, PT, R17, R16, RZ ;  /* 0x0000001011057210 */ /* 0x000fcc0007ffe0ff */
[----:B------:R-:W2:Y:S01]  /*0450*/  LDC.64 R2, c[0x0][0x380] ;  /* 0x0000e000ff027b82 */ /* 0x000ea20000000a00 */
[----:B-1----:R-:W-:-:S04]  /*0460*/  IMAD.WIDE R6, R9, 0x4, R6 ;  /* 0x0000000409067825 */ /* 0x002fc800078e0206 */
[----:B------:R-:W-:Y:S02]  /*0470*/  IMAD.WIDE R8, R15, 0x4, R6 ;  /* 0x000000040f087825 */ /* 0x000fe400078e0206 */
[----:B0-----:R-:W3:Y:S02]  /*0480*/  LDG.E R6, desc[UR6][R6.64] ;  /* 0x0000000606067981 */ /* 0x001ee4000c1e1900 */
[----:B--2---:R-:W-:-:S04]  /*0490*/  IMAD.WIDE R2, R5, 0x4, R2 ;  /* 0x0000000405027825 */ /* 0x004fc800078e0202 */
[C---:B------:R-:W-:Y:S01]  /*04a0*/  IMAD.WIDE R10, R15.reuse, 0x4, R8 ;  /* 0x000000040f0a7825 */ /* 0x040fe200078e0208 */
[----:B------:R-:W3:Y:S04]  /*04b0*/  LDG.E R12, desc[UR6][R2.64] ;  /* 0x00000006020c7981 */ /* 0x000ee8000c1e1900 */
[----:B------:R-:W2:Y:S01]  /*04c0*/  LDG.E R8, desc[UR6][R8.64] ;  /* 0x0000000608087981 */ /* 0x000ea2000c1e1900 */
[----:B------:R-:W-:-:S03]  /*04d0*/  IMAD.WIDE R4, R15, 0x4, R10 ;  /* 0x000000040f047825 */ /* 0x000fc600078e020a */
[----:B------:R-:W2:Y:S04]  /*04e0*/  LDG.E R19, desc[UR6][R2.64+0x4] ;  /* 0x0000040602137981 */ /* 0x000ea8000c1e1900 */
[----:B------:R-:W4:Y:S04]  /*04f0*/  LDG.E R14, desc[UR6][R10.64] ;  /* 0x000000060a0e7981 */ /* 0x000f28000c1e1900 */
[----:B------:R-:W4:Y:S04]  /*0500*/  LDG.E R23, desc[UR6][R2.64+0x8] ;  /* 0x0000080602177981 */ /* 0x000f28000c1e1900 */
[----:B------:R-:W5:Y:S04]  /*0510*/  LDG.E R25, desc[UR6][R2.64+0xc] ;  /* 0x00000c0602197981 */ /* 0x000f68000c1e1900 */
[----:B------:R-:W5:Y:S01]  /*0520*/  LDG.E R4, desc[UR6][R4.64] ;  /* 0x0000000604047981 */ /* 0x000f62000c1e1900 */
[----:B------:R-:W-:Y:S01]  /*0530*/  IADD3 R16, PT, PT, R16, 0x4, RZ ;  /* 0x0000000410107810 */ /* 0x000fe20007ffe0ff */
[----:B---3--:R-:W-:-:S04]  /*0540*/  FFMA R12, R12, R6, R21 ;  /* 0x000000060c0c7223 */ /* 0x008fc80000000015 */
[----:B--2---:R-:W-:-:S04]  /*0550*/  FFMA R12, R19, R8, R12 ;  /* 0x00000008130c7223 */ /* 0x004fc8000000000c */
[----:B----4-:R-:W-:-:S04]  /*0560*/  FFMA R12, R23, R14, R12 ;  /* 0x0000000e170c7223 */ /* 0x010fc8000000000c */
[----:B-----5:R-:W-:-:S07]  /*0570*/  FFMA R21, R25, R4, R12 ;  /* 0x0000000419157223 */ /* 0x020fce000000000c */
.L_x_12:
[----:B------:R-:W-:Y:S05]  /*0580*/  @!P1 BRA `(.L_x_11) ;  /* 0x0000000000689947 */ /* 0x000fea0003800000 */
[----:B------:R-:W1:Y:S01]  /*0590*/  LDC.64 R8, c[0x0][0x388] ;  /* 0x0000e200ff087b82 */ /* 0x000e620000000a00 */
[----:B------:R-:W-:Y:S02]  /*05a0*/  ISETP.NE.AND P0, PT, R13, 0x1, PT ;  /* 0x000000010d00780c */ /* 0x000fe40003f05270 */
[----:B------:R-:W-:-:S04]  /*05b0*/  LOP3.LUT R10, R15, 0x1, RZ, 0xc0, !PT ;  /* 0x000000010f0a7812 */ /* 0x000fc800078ec0ff */
[----:B------:R-:W-:Y:S01]  /*05c0*/  ISETP.NE.U32.AND P1, PT, R10, 0x1, PT ;  /* 0x000000010a00780c */ /* 0x000fe20003f25070 */
[----:B------:R-:W2:Y:S06]  /*05d0*/  LDC.64 R6, c[0x0][0x380] ;  /* 0x0000e000ff067b82 */ /* 0x000eac0000000a00 */
[C---:B------:R-:W-:Y:S01]  /*05e0*/  @P0 IMAD R13, R16.reuse, R15, R0 ;  /* 0x0000000f100d0224 */ /* 0x040fe200078e0200 */
[----:B------:R-:W-:Y:S01]  /*05f0*/  @P0 IADD3 R11, PT, PT, R17, R16, RZ ;  /* 0x00000010110b0210 */ /* 0x000fe20007ffe0ff */
[----:B------:R-:W3:Y:S01]  /*0600*/  LDC.64 R4, c[0x0][0x380] ;  /* 0x0000e000ff047b82 */ /* 0x000ee20000000a00 */
[----:B------:R-:W-:-:S05]  /*0610*/  @P0 IADD3 R16, PT, PT, R16, 0x2, RZ ;  /* 0x0000000210100810 */ /* 0x000fca0007ffe0ff */
[----:B------:R-:W-:Y:S02]  /*0620*/  @!P1 IMAD R19, R16, R15, R0 ;  /* 0x0000000f10139224 */ /* 0x000fe400078e0200 */
[----:B------:R-:W4:Y:S01]  /*0630*/  LDC.64 R2, c[0x0][0x388] ;  /* 0x0000e200ff027b82 */ /* 0x000f220000000a00 */
[----:B-1----:R-:W-:Y:S01]  /*0640*/  @P0 IMAD.WIDE R8, R13, 0x4, R8 ;  /* 0x000000040d080825 */ /* 0x002fe200078e0208 */
[----:B------:R-:W-:-:S04]  /*0650*/  @!P1 IADD3 R13, PT, PT, R17, R16, RZ ;  /* 0x00000010110d9210 */ /* 0x000fc80007ffe0ff */
[----:B0-----:R-:W5:Y:S01]  /*0660*/  @P0 LDG.E R14, desc[UR6][R8.64] ;  /* 0x00000006080e0981 */ /* 0x001f62000c1e1900 */
[----:B--2---:R-:W-:-:S04]  /*0670*/  @P0 IMAD.WIDE R6, R11, 0x4, R6 ;  /* 0x000000040b060825 */ /* 0x004fc800078e0206 */
[----:B------:R-:W-:Y:S01]  /*0680*/  @P0 IMAD.WIDE R10, R15, 0x4, R8 ;  /* 0x000000040f0a0825 */ /* 0x000fe200078e0208 */
[----:B------:R-:W5:Y:S03]  /*0690*/  @P0 LDG.E R12, desc[UR6][R6.64] ;  /* 0x00000006060c0981 */ /* 0x000f66000c1e1900 */
[----:B---3--:R-:W-:Y:S01]  /*06a0*/  @!P1 IMAD.WIDE R4, R13, 0x4, R4 ;  /* 0x000000040d049825 */ /* 0x008fe200078e0204 */
[----:B------:R-:W2:Y:S04]  /*06b0*/  @P0 LDG.E R15, desc[UR6][R6.64+0x4] ;  /* 0x00000406060f0981 */ /* 0x000ea8000c1e1900 */
[----:B------:R-:W2:Y:S01]  /*06c0*/  @P0 LDG.E R10, desc[UR6][R10.64] ;  /* 0x000000060a0a0981 */ /* 0x000ea2000c1e1900 */
[----:B----4-:R-:W-:-:S03]  /*06d0*/  @!P1 IMAD.WIDE R2, R19, 0x4, R2 ;  /* 0x0000000413029825 */ /* 0x010fc600078e0202 */
[----:B------:R-:W3:Y:S04]  /*06e0*/  @!P1 LDG.E R4, desc[UR6][R4.64] ;  /* 0x0000000604049981 */ /* 0x000ee8000c1e1900 */
[----:B------:R-:W3:Y:S01]  /*06f0*/  @!P1 LDG.E R2, desc[UR6][R2.64] ;  /* 0x0000000602029981 */ /* 0x000ee2000c1e1900 */
[----:B-----5:R-:W-:-:S04]  /*0700*/  @P0 FFMA R12, R12, R14, R21 ;  /* 0x0000000e0c0c0223 */ /* 0x020fc80000000015 */
[----:B--2---:R-:W-:-:S04]  /*0710*/  @P0 FFMA R21, R15, R10, R12 ;  /* 0x0000000a0f150223 */ /* 0x004fc8000000000c */
[----:B---3--:R-:W-:-:S07]  /*0720*/  @!P1 FFMA R21, R4, R2, R21 ;  /* 0x0000000204159223 */ /* 0x008fce0000000015 */
.L_x_11:
[----:B------:R-:W1:Y:S01]  /*0730*/  LDC.64 R2, c[0x0][0x390] ;  /* 0x0000e400ff027b82 */ /* 0x000e620000000a00 */
[----:B------:R-:W-:-:S05]  /*0740*/  IADD3 R17, PT, PT, R17, R0, RZ ;  /* 0x0000000011117210 */ /* 0x000fca0007ffe0ff */
[----:B-1----:R-:W-:-:S05]  /*0750*/  IMAD.WIDE.U32 R2, R17, 0x4, R2 ;  /* 0x0000000411027825 */ /* 0x002fca00078e0002 */
[----:B0-----:R-:W-:Y:S01]  /*0760*/  STG.E desc[UR6][R2.64], R21 ;  /* 0x0000001502007986 */ /* 0x001fe2000c101906 */
[----:B------:R-:W-:Y:S05]  /*0770*/  EXIT ;  /* 0x000000000000794d */ /* 0x000fea0003800000 */
.L_x_13:
        /* <DEDUP_REMOVED lines=16> */
.L_x_17:


//--------------------- .text._Z13cudaMatrixAddPfS_S_ii --------------------------
	.section	.text._Z13cudaMatrixAddPfS_S_ii,"ax",@progbits
	.align	128
        .global         _Z13cudaMatrixAddPfS_S_ii
        .type           _Z13cudaMatrixAddPfS_S_ii,@function
        .size           _Z13cudaMatrixAddPfS_S_ii,(.L_x_18 - _Z13cudaMatrixAddPfS_S_ii)
        .other          _Z13cudaMatrixAddPfS_S_ii,@"STO_CUDA_ENTRY STV_DEFAULT"
_Z13cudaMatrixAddPfS_S_ii:
.text._Z13cudaMatrixAddPfS_S_ii:
[----:B------:R-:W-:Y:S01]  /*0000*/  LDC R1, c[0x0][0x37c] ;  /* 0x0000df00ff017b82 */ /* 0x000fe20000000800 */
[----:B------:R-:W0:Y:S07]  /*0010*/  S2R R0, SR_TID.X ;  /* 0x0000000000007919 */ /* 0x000e2e0000002100 */
[----:B------:R-:W0:Y:S08]  /*0020*/  LDC.64 R8, c[0x0][0x398] ;  /* 0x0000e600ff087b82 */ /* 0x000e300000000a00 */
[----:B------:R-:W1:Y:S01]  /*0030*/  S2UR UR6, SR_CTAID.X ;  /* 0x00000000000679c3 */ /* 0x000e620000002500 */
[----:B0-----:R-:W-:-:S04]  /*0040*/  ISETP.GE.AND P0, PT, R0, R9, PT ;  /* 0x000000090000720c */ /* 0x001fc80003f06270 */
[----:B-1----:R-:W-:-:S13]  /*0050*/  ISETP.LE.OR P0, PT, R8, UR6, P0 ;  /* 0x0000000608007c0c */ /* 0x002fda0008703670 */
[----:B------:R-:W-:Y:S05]  /*0060*/  @P0 EXIT ;  /* 0x000000000000094d */ /* 0x000fea0003800000 */
[----:B------:R-:W0:Y:S01]  /*0070*/  LDC.64 R2, c[0x0][0x380] ;  /* 0x0000e000ff027b82 */ /* 0x000e220000000a00 */
[----:B------:R-:W1:Y:S01]  /*0080*/  LDCU.64 UR4, c[0x0][0x358] ;  /* 0x00006b00ff0477ac */ /* 0x000e620008000a00 */
[----:B------:R-:W-:-:S06]  /*0090*/  IMAD R9, R9, UR6, R0 ;  /* 0x0000000609097c24 */ /* 0x000fcc000f8e0200 */
[----:B------:R-:W2:Y:S08]  /*00a0*/  LDC.64 R4, c[0x0][0x388] ;  /* 0x0000e200ff047b82 */ /* 0x000eb00000000a00 */
[----:B------:R-:W3:Y:S01]  /*00b0*/  LDC.64 R6, c[0x0][0x390] ;  /* 0x0000e400ff067b82 */ /* 0x000ee20000000a00 */
[----:B0-----:R-:W-:-:S06]  /*00c0*/  IMAD.WIDE.U32 R2, R9, 0x4, R2 ;  /* 0x0000000409027825 */ /* 0x001fcc00078e0002 */
[----:B-1----:R-:W4:Y:S01]  /*00d0*/  LDG.E R2, desc[UR4][R2.64] ;  /* 0x0000000402027981 */ /* 0x002f22000c1e1900 */
[----:B--2---:R-:W-:-:S06]  /*00e0*/  IMAD.WIDE.U32 R4, R9, 0x4, R4 ;  /* 0x0000000409047825 */ /* 0x004fcc00078e0004 */
[----:B------:R-:W4:Y:S01]  /*00f0*/  LDG.E R5, desc[UR4][R4.64] ;  /* 0x0000000404057981 */ /* 0x000f22000c1e1900 */
[----:B---3--:R-:W-:-:S04]  /*0100*/  IMAD.WIDE.U32 R6, R9, 0x4, R6 ;  /* 0x0000000409067825 */ /* 0x008fc800078e0006 */
[----:B----4-:R-:W-:-:S05]  /*0110*/  FADD R9, R2, R5 ;  /* 0x0000000502097221 */ /* 0x010fca0000000000 */
[----:B------:R-:W-:Y:S01]  /*0120*/  STG.E desc[UR4][R6.64], R9 ;  /* 0x0000000906007986 */ /* 0x000fe2000c101904 */
[----:B------:R-:W-:Y:S05]  /*0130*/  EXIT ;  /* 0x000000000000794d */ /* 0x000fea0003800000 */
.L_x_14:
        /* <DEDUP_REMOVED lines=12> */
.L_x_18:


//--------------------- .nv.shared.reserved.0     --------------------------
	.section	.nv.shared.reserved.0,"aw",@nobits
	.weak		__nv_reservedSMEM_offset_0_alias
	.size		__nv_reservedSMEM_offset_0_alias, 0, 64
	.other		__nv_reservedSMEM_offset_0_alias,@"STO_CUDA_RESERVED_SHARED STV_DEFAULT"
__nv_reservedSMEM_offset_0_alias:
	.zero		0
	.zero		64


//--------------------- .nv.constant0._Z14Moyennage2DGPUPfS_i --------------------------
	.section	.nv.constant0._Z14Moyennage2DGPUPfS_i,"a",@progbits
	.sectionflags	@""
	.align	4
.nv.constant0._Z14Moyennage2DGPUPfS_i:
	.zero		916


//--------------------- .nv.constant0._Z16Convolution2DGPUPfS_S_ii --------------------------
	.section	.nv.constant0._Z16Convolution2DGPUPfS_S_ii,"a",@progbits
	.sectionflags	@""
	.align	4
.nv.constant0._Z16Convolution2DGPUPfS_S_ii:
	.zero		928


//--------------------- .nv.constant0._Z14cudaMatrixMultPfS_S_i --------------------------
	.section	.nv.constant0._Z14cudaMatrixMultPfS_S_i,"a",@progbits
	.sectionflags	@""
	.align	4
.nv.constant0._Z14cudaMatrixMultPfS_S_i:
	.zero		924


//--------------------- .nv.constant0._Z13cudaMatrixAddPfS_S_ii --------------------------
	.section	.nv.constant0._Z13cudaMatrixAddPfS_S_ii,"a",@progbits
	.sectionflags	@""
	.align	4
.nv.constant0._Z13cudaMatrixAddPfS_S_ii:
	.zero		928


//--------------------- SYMBOLS --------------------------

	.type		.nv.reservedSmem.offset0,@object
	.size		.nv.reservedSmem.offset0,0x4
